// auto-generated by cutlass_sweep.gemm — config: {"arch": "sm_90", "cluster_m": 2, "cluster_n": 1, "dtype": "fp16", "dtype_b": "fp16", "layout": "tt", "stages": 7, "tile_k": 64, "tile_m": 128, "tile_n": 128}
#include "cutlass/cutlass.h"
#include "cutlass/gemm/collective/collective_builder.hpp"
#include "cutlass/gemm/device/gemm_universal_adapter.h"
#include "cutlass/gemm/kernel/gemm_universal.hpp"
#include "cutlass/epilogue/collective/collective_builder.hpp"

using ElemA = cutlass::half_t;
using ElemB = cutlass::half_t;
using ElemCD = cutlass::half_t;
using Acc  = float;
using TileShape    = cute::Shape<cute::_128, cute::_128, cute::_64>;
using ClusterShape = cute::Shape<cute::_2, cute::_1, cute::_1>;

using CollectiveEpilogue = typename cutlass::epilogue::collective::CollectiveBuilder<
    cutlass::arch::Sm90, cutlass::arch::OpClassTensorOp,
    TileShape, ClusterShape,
    cutlass::epilogue::collective::EpilogueTileAuto,
    Acc, Acc,
    ElemCD, cutlass::layout::RowMajor, 128 / cutlass::sizeof_bits<ElemCD>::value,
    ElemCD, cutlass::layout::RowMajor, 128 / cutlass::sizeof_bits<ElemCD>::value,
    cutlass::epilogue::collective::EpilogueScheduleAuto
  >::CollectiveOp;

using CollectiveMainloop = typename cutlass::gemm::collective::CollectiveBuilder<
    cutlass::arch::Sm90, cutlass::arch::OpClassTensorOp,
    ElemA, cutlass::layout::ColumnMajor, 128 / cutlass::sizeof_bits<ElemA>::value,
    ElemB, cutlass::layout::ColumnMajor, 128 / cutlass::sizeof_bits<ElemB>::value,
    Acc,
    TileShape, ClusterShape,
    cutlass::gemm::collective::StageCount<7>,
    cutlass::gemm::collective::KernelScheduleAuto
  >::CollectiveOp;

using GemmKernel = cutlass::gemm::kernel::GemmUniversal<
    cute::Shape<int,int,int,int>,
    CollectiveMainloop,
    CollectiveEpilogue
>;
using Gemm = cutlass::gemm::device::GemmUniversalAdapter<GemmKernel>;

// Force the device kernel symbol into the cubin without needing a host main.
auto* _anchor = &cutlass::device_kernel<GemmKernel>;


// ===== COMPILED SASS (sm_90a) =====

	.target	sm_90a

	.elftype	@"ET_EXEC"


//--------------------- .note.nv.tkinfo           --------------------------
	.section	.note.nv.tkinfo,"",@"SHT_NOTE"
	.sectionflags	@"SHF_NOTE_NV_TKINFO"
	.tkinfo
        /*0018*/ 	.word	0x00000002
        /*0030*/ 	.string	""
        /*0030*/ 	.string	"ptxas"
        /*0030*/ 	.string	"Cuda compilation tools, release 13.0, V13.0.88"
        /*0030*/ 	.string	"Build cuda_13.0.r13.0/compiler.36424714_0"
        /*0030*/ 	.string	"-arch sm_90a -m 64 "



//--------------------- .note.nv.cuinfo           --------------------------
	.section	.note.nv.cuinfo,"",@"SHT_NOTE"
	.sectionflags	@"SHF_NOTE_NV_CUINFO"
        /*0018*/ 	.short	0x0002
        /*001a*/ 	.short	0x005a
        /*001c*/ 	.short	0x0082
	.zero		2


//--------------------- .nv.info                  --------------------------
	.section	.nv.info,"",@"SHT_CUDA_INFO"
	.align	4


	//----- nvinfo : EIATTR_REGCOUNT
	.align		4
        /*0000*/ 	.byte	0x04, 0x2f
        /*0002*/ 	.short	(.L_15 - .L_14)
	.align		4
.L_14:
        /*0004*/ 	.word	index@(_ZN7cutlass13device_kernelINS_4gemm6kernel13GemmUniversalIN4cute5tupleIJiiiiEEENS1_10collective13CollectiveMmaINS1_34MainloopSm90TmaGmmaWarpSpecializedILi7ENS5_IJNS4_1CILi2EEENSA_ILi1EEESC_EEENS1_35KernelTmaWarpSpecializedCooperativeEEENS5_IJNSA_ILi128EEESG_NSA_ILi64EEEEEENS_6half_tENS5_IJSC_llEEESJ_NS5_IJlSC_lEEENS4_8TiledMMAINS4_8MMA_AtomIJNS4_4SM904GMMA26MMA_64x128x16_F32F16F16_SSILNSP_5MajorE1ELSR_0ELNSP_7ScaleInE1ELSS_1EEEEEENS4_6LayoutISD_NS5_IJSC_NSA_ILi0EEESW_EEEEENS5_IJNS4_10UnderscoreESZ_SZ_EEEEENS4_13SM90_TMA_LOADENS4_14ComposedLayoutINS4_7SwizzleILi3ELi4ELi3EEENS4_18smem_ptr_flag_bitsILi16EEENSV_INS5_IJSH_NSA_ILi8EEEEEENS5_IJSC_SH_EEEEEEEvNS4_8identityENS4_23SM90_TMA_LOAD_MULTICASTENS13_IS15_S17_NSV_INS5_IJS18_SH_EEENS5_IJSH_SC_EEEEEEEvS1D_EENS_8epilogue10collective6detail29Sm90TmaWarpSpecializedAdapterINS1L_15DefaultEpilogueISJ_SL_SL_NS1K_6thread17LinearCombinationISJ_Li1EffLNS1P_9ScaleType4KindE0ELNS_15FloatRoundStyleE2ESJ_EENS1_15EpilogueDefaultEEEEEvvEEEEvNT_6ParamsE)
        /*0008*/ 	.word	0x000000a8


	//----- nvinfo : EIATTR_FRAME_SIZE
	.align		4
.L_15:
        /*000c*/ 	.byte	0x04, 0x11
        /*000e*/ 	.short	(.L_17 - .L_16)
	.align		4
.L_16:
        /*0010*/ 	.word	index@(_ZN7cutlass13device_kernelINS_4gemm6kernel13GemmUniversalIN4cute5tupleIJiiiiEEENS1_10collective13CollectiveMmaINS1_34MainloopSm90TmaGmmaWarpSpecializedILi7ENS5_IJNS4_1CILi2EEENSA_ILi1EEESC_EEENS1_35KernelTmaWarpSpecializedCooperativeEEENS5_IJNSA_ILi128EEESG_NSA_ILi64EEEEEENS_6half_tENS5_IJSC_llEEESJ_NS5_IJlSC_lEEENS4_8TiledMMAINS4_8MMA_AtomIJNS4_4SM904GMMA26MMA_64x128x16_F32F16F16_SSILNSP_5MajorE1ELSR_0ELNSP_7ScaleInE1ELSS_1EEEEEENS4_6LayoutISD_NS5_IJSC_NSA_ILi0EEESW_EEEEENS5_IJNS4_10UnderscoreESZ_SZ_EEEEENS4_13SM90_TMA_LOADENS4_14ComposedLayoutINS4_7SwizzleILi3ELi4ELi3EEENS4_18smem_ptr_flag_bitsILi16EEENSV_INS5_IJSH_NSA_ILi8EEEEEENS5_IJSC_SH_EEEEEEEvNS4_8identityENS4_23SM90_TMA_LOAD_MULTICASTENS13_IS15_S17_NSV_INS5_IJS18_SH_EEENS5_IJSH_SC_EEEEEEEvS1D_EENS_8epilogue10collective6detail29Sm90TmaWarpSpecializedAdapterINS1L_15DefaultEpilogueISJ_SL_SL_NS1K_6thread17LinearCombinationISJ_Li1EffLNS1P_9ScaleType4KindE0ELNS_15FloatRoundStyleE2ESJ_EENS1_15EpilogueDefaultEEEEEvvEEEEvNT_6ParamsE)
        /*0014*/ 	.word	0x00000000


	//----- nvinfo : EIATTR_MIN_STACK_SIZE
	.align		4
.L_17:
        /*0018*/ 	.byte	0x04, 0x12
        /*001a*/ 	.short	(.L_19 - .L_18)
	.align		4
.L_18:
        /*001c*/ 	.word	index@(_ZN7cutlass13device_kernelINS_4gemm6kernel13GemmUniversalIN4cute5tupleIJiiiiEEENS1_10collective13CollectiveMmaINS1_34MainloopSm90TmaGmmaWarpSpecializedILi7ENS5_IJNS4_1CILi2EEENSA_ILi1EEESC_EEENS1_35KernelTmaWarpSpecializedCooperativeEEENS5_IJNSA_ILi128EEESG_NSA_ILi64EEEEEENS_6half_tENS5_IJSC_llEEESJ_NS5_IJlSC_lEEENS4_8TiledMMAINS4_8MMA_AtomIJNS4_4SM904GMMA26MMA_64x128x16_F32F16F16_SSILNSP_5MajorE1ELSR_0ELNSP_7ScaleInE1ELSS_1EEEEEENS4_6LayoutISD_NS5_IJSC_NSA_ILi0EEESW_EEEEENS5_IJNS4_10UnderscoreESZ_SZ_EEEEENS4_13SM90_TMA_LOADENS4_14ComposedLayoutINS4_7SwizzleILi3ELi4ELi3EEENS4_18smem_ptr_flag_bitsILi16EEENSV_INS5_IJSH_NSA_ILi8EEEEEENS5_IJSC_SH_EEEEEEEvNS4_8identityENS4_23SM90_TMA_LOAD_MULTICASTENS13_IS15_S17_NSV_INS5_IJS18_SH_EEENS5_IJSH_SC_EEEEEEEvS1D_EENS_8epilogue10collective6detail29Sm90TmaWarpSpecializedAdapterINS1L_15DefaultEpilogueISJ_SL_SL_NS1K_6thread17LinearCombinationISJ_Li1EffLNS1P_9ScaleType4KindE0ELNS_15FloatRoundStyleE2ESJ_EENS1_15EpilogueDefaultEEEEEvvEEEEvNT_6ParamsE)
        /*0020*/ 	.word	0x00000000
.L_19:


//--------------------- .nv.compat                --------------------------
	.section	.nv.compat,"",@"SHT_CUDA_COMPAT_INFO"
	.align	4
        /*0000*/ 	.byte	0x02, 0x09, 0x01, 0x00, 0x02, 0x02, 0x04, 0x00, 0x02, 0x05, 0x05, 0x00, 0x03, 0x07, 0x01, 0x01
        /*0010*/ 	.byte	0x02, 0x03, 0x01, 0x00, 0x02, 0x06, 0x01, 0x00, 0x04, 0x0b, 0x08, 0x00, 0x00, 0x00, 0x00, 0x00
        /*0020*/ 	.byte	0x00, 0x00, 0x00, 0x00


//--------------------- .nv.info._ZN7cutlass13device_kernelINS_4gemm6kernel13GemmUniversalIN4cute5tupleIJiiiiEEENS1_10collective13CollectiveMmaINS1_34MainloopSm90TmaGmmaWarpSpecializedILi7ENS5_IJNS4_1CILi2EEENSA_ILi1EEESC_EEENS1_35KernelTmaWarpSpecializedCooperativeEEENS5_IJNSA_ILi128EEESG_NSA_ILi64EEEEEENS_6half_tENS5_IJSC_llEEESJ_NS5_IJlSC_lEEENS4_8TiledMMAINS4_8MMA_AtomIJNS4_4SM904GMMA26MMA_64x128x16_F32F16F16_SSILNSP_5MajorE1ELSR_0ELNSP_7ScaleInE1ELSS_1EEEEEENS4_6LayoutISD_NS5_IJSC_NSA_ILi0EEESW_EEEEENS5_IJNS4_10UnderscoreESZ_SZ_EEEEENS4_13SM90_TMA_LOADENS4_14ComposedLayoutINS4_7SwizzleILi3ELi4ELi3EEENS4_18smem_ptr_flag_bitsILi16EEENSV_INS5_IJSH_NSA_ILi8EEEEEENS5_IJSC_SH_EEEEEEEvNS4_8identityENS4_23SM90_TMA_LOAD_MULTICASTENS13_IS15_S17_NSV_INS5_IJS18_SH_EEENS5_IJSH_SC_EEEEEEEvS1D_EENS_8epilogue10collective6detail29Sm90TmaWarpSpecializedAdapterINS1L_15DefaultEpilogueISJ_SL_SL_NS1K_6thread17LinearCombinationISJ_Li1EffLNS1P_9ScaleType4KindE0ELNS_15FloatRoundStyleE2ESJ_EENS1_15EpilogueDefaultEEEEEvvEEEEvNT_6ParamsE --------------------------
	.section	.nv.info._ZN7cutlass13device_kernelINS_4gemm6kernel13GemmUniversalIN4cute5tupleIJiiiiEEENS1_10collective13CollectiveMmaINS1_34MainloopSm90TmaGmmaWarpSpecializedILi7ENS5_IJNS4_1CILi2EEENSA_ILi1EEESC_EEENS1_35KernelTmaWarpSpecializedCooperativeEEENS5_IJNSA_ILi128EEESG_NSA_ILi64EEEEEENS_6half_tENS5_IJSC_llEEESJ_NS5_IJlSC_lEEENS4_8TiledMMAINS4_8MMA_AtomIJNS4_4SM904GMMA26MMA_64x128x16_F32F16F16_SSILNSP_5MajorE1ELSR_0ELNSP_7ScaleInE1ELSS_1EEEEEENS4_6LayoutISD_NS5_IJSC_NSA_ILi0EEESW_EEEEENS5_IJNS4_10UnderscoreESZ_SZ_EEEEENS4_13SM90_TMA_LOADENS4_14ComposedLayoutINS4_7SwizzleILi3ELi4ELi3EEENS4_18smem_ptr_flag_bitsILi16EEENSV_INS5_IJSH_NSA_ILi8EEEEEENS5_IJSC_SH_EEEEEEEvNS4_8identityENS4_23SM90_TMA_LOAD_MULTICASTENS13_IS15_S17_NSV_INS5_IJS18_SH_EEENS5_IJSH_SC_EEEEEEEvS1D_EENS_8epilogue10collective6detail29Sm90TmaWarpSpecializedAdapterINS1L_15DefaultEpilogueISJ_SL_SL_NS1K_6thread17LinearCombinationISJ_Li1EffLNS1P_9ScaleType4KindE0ELNS_15FloatRoundStyleE2ESJ_EENS1_15EpilogueDefaultEEEEEvvEEEEvNT_6ParamsE,"",@"SHT_CUDA_INFO"
	.sectionflags	@""
	.align	4


	//----- nvinfo : EIATTR_CUDA_API_VERSION
	.align		4
        /*0000*/ 	.byte	0x04, 0x37
        /*0002*/ 	.short	(.L_21 - .L_20)
.L_20:
        /*0004*/ 	.word	0x00000082


	//----- nvinfo : EIATTR_KPARAM_INFO
	.align		4
.L_21:
        /*0008*/ 	.byte	0x04, 0x17
        /*000a*/ 	.short	(.L_23 - .L_22)
.L_22:
        /*000c*/ 	.word	0x00000000
        /*0010*/ 	.short	0x0000
        /*0012*/ 	.short	0x0070
        /*0014*/ 	.byte	0x00, 0xf0, 0x01, 0x10


	//----- nvinfo : EIATTR_SPARSE_MMA_MASK
	.align		4
.L_23:
        /*0018*/ 	.byte	0x03, 0x50
        /*001a*/ 	.short	0x0000


	//----- nvinfo : EIATTR_MAXREG_COUNT
	.align		4
        /*001c*/ 	.byte	0x03, 0x1b
        /*001e*/ 	.short	0x00a8


	//----- nvinfo : EIATTR_NUM_BARRIERS
	.align		4
        /*0020*/ 	.byte	0x02, 0x4c
        /*0022*/ 	.byte	0x01
	.zero		1


	//----- nvinfo : EIATTR_EXTERNS
	.align		4
        /*0024*/ 	.byte	0x04, 0x0f
        /*0026*/ 	.short	(.L_25 - .L_24)


	//   ....[0]....
	.align		4
.L_24:
        /*0028*/ 	.word	index@(__assertfail)


	//----- nvinfo : EIATTR_MERCURY_ISA_VERSION
	.align		4
.L_25:
        /*002c*/ 	.byte	0x03, 0x5f
        /*002e*/ 	.short	0x0101


	//----- nvinfo : EIATTR_INT_WARP_WIDE_INSTR_OFFSETS
	.align		4
        /*0030*/ 	.byte	0x04, 0x31
        /*0032*/ 	.short	(.L_27 - .L_26)


	//   ....[0]....
.L_26:
        /*0034*/ 	.word	0x000004e0


	//   ....[1]....
        /*0038*/ 	.word	0x00000510


	//   ....[2]....
        /*003c*/ 	.word	0x000006b0


	//----- nvinfo : EIATTR_COOP_GROUP_MASK_REGIDS
	.align		4
.L_27:
        /*0040*/ 	.byte	0x04, 0x29
        /*0042*/ 	.short	(.L_29 - .L_28)


	//   ....[0]....
.L_28:
        /*0044*/ 	.word	0xffffffff


	//   ....[1]....
        /*0048*/ 	.word	0xffffffff


	//   ....[2]....
        /*004c*/ 	.word	0xffffffff


	//   ....[3]....
        /*0050*/ 	.word	0xffffffff


	//   ....[4]....
        /*0054*/ 	.word	0xffffffff


	//   ....[5]....
        /*0058*/ 	.word	0xffffffff


	//----- nvinfo : EIATTR_COOP_GROUP_INSTR_OFFSETS
	.align		4
.L_29:
        /*005c*/ 	.byte	0x04, 0x28
        /*005e*/ 	.short	(.L_31 - .L_30)


	//   ....[0]....
.L_30:
        /*0060*/ 	.word	0x00000060


	//   ....[1]....
        /*0064*/ 	.word	0x00000070


	//   ....[2]....
        /*0068*/ 	.word	0x00000130


	//   ....[3]....
        /*006c*/ 	.word	0x00000330


	//   ....[4]....
        /*0070*/ 	.word	0x00000860


	//   ....[5]....
        /*0074*/ 	.word	0x000014e0


	//----- nvinfo : EIATTR_REG_RECONFIG
	.align		4
.L_31:
        /*0078*/ 	.byte	0x01, 0x54
	.zero		2


	//----- nvinfo : EIATTR_SYSCALL_OFFSETS
	.align		4
        /*007c*/ 	.byte	0x04, 0x46
        /*007e*/ 	.short	(.L_33 - .L_32)


	//   ....[0]....
.L_32:
        /*0080*/ 	.word	0x000016c0


	//----- nvinfo : EIATTR_MBARRIER_INSTR_OFFSETS
	.align		4
.L_33:
        /*0084*/ 	.byte	0x04, 0x39
        /*0086*/ 	.short	(.L_35 - .L_34)


	//   ....[0]....
.L_34:
        /*0088*/ 	.word	0x00000230
        /*008c*/ 	.word	0x000000ff
        /*0090*/ 	.word	0x00000000
        /*0094*/ 	.short	0x0100
        /*0096*/ 	.byte	0x08
	.zero		1


	//   ....[1]....
        /*0098*/ 	.word	0x00000240
        /*009c*/ 	.word	0x000000ff
        /*00a0*/ 	.word	0x00000038
        /*00a4*/ 	.short	0x0100
        /*00a6*/ 	.byte	0x08
	.zero		1


	//   ....[2]....
        /*00a8*/ 	.word	0x00000250
        /*00ac*/ 	.word	0x000000ff
        /*00b0*/ 	.word	0x00000008
        /*00b4*/ 	.short	0x0100
        /*00b6*/ 	.byte	0x08
	.zero		1


	//   ....[3]....
        /*00b8*/ 	.word	0x00000260
        /*00bc*/ 	.word	0x000000ff
        /*00c0*/ 	.word	0x00000040
        /*00c4*/ 	.short	0x0100
        /*00c6*/ 	.byte	0x08
	.zero		1


	//   ....[4]....
        /*00c8*/ 	.word	0x00000270
        /*00cc*/ 	.word	0x000000ff
        /*00d0*/ 	.word	0x00000010
        /*00d4*/ 	.short	0x0100
        /*00d6*/ 	.byte	0x08
	.zero		1


	//   ....[5]....
        /*00d8*/ 	.word	0x00000280
        /*00dc*/ 	.word	0x000000ff
        /*00e0*/ 	.word	0x00000048
        /*00e4*/ 	.short	0x0100
        /*00e6*/ 	.byte	0x08
	.zero		1


	//   ....[6]....
        /*00e8*/ 	.word	0x00000290
        /*00ec*/ 	.word	0x000000ff
        /*00f0*/ 	.word	0x00000018
        /*00f4*/ 	.short	0x0100
        /*00f6*/ 	.byte	0x08
	.zero		1


	//   ....[7]....
        /*00f8*/ 	.word	0x000002a0
        /*00fc*/ 	.word	0x000000ff
        /*0100*/ 	.word	0x00000050
        /*0104*/ 	.short	0x0100
        /*0106*/ 	.byte	0x08
	.zero		1


	//   ....[8]....
        /*0108*/ 	.word	0x000002b0
        /*010c*/ 	.word	0x000000ff
        /*0110*/ 	.word	0x00000020
        /*0114*/ 	.short	0x0100
        /*0116*/ 	.byte	0x08
	.zero		1


	//   ....[9]....
        /*0118*/ 	.word	0x000002c0
        /*011c*/ 	.word	0x000000ff
        /*0120*/ 	.word	0x00000058
        /*0124*/ 	.short	0x0100
        /*0126*/ 	.byte	0x08
	.zero		1


	//   ....[10]....
        /*0128*/ 	.word	0x000002d0
        /*012c*/ 	.word	0x000000ff
        /*0130*/ 	.word	0x00000028
        /*0134*/ 	.short	0x0100
        /*0136*/ 	.byte	0x08
	.zero		1


	//   ....[11]....
        /*0138*/ 	.word	0x000002e0
        /*013c*/ 	.word	0x000000ff
        /*0140*/ 	.word	0x00000060
        /*0144*/ 	.short	0x0100
        /*0146*/ 	.byte	0x08
	.zero		1


	//   ....[12]....
        /*0148*/ 	.word	0x000002f0
        /*014c*/ 	.word	0x000000ff
        /*0150*/ 	.word	0x00000030
        /*0154*/ 	.short	0x0100
        /*0156*/ 	.byte	0x08
	.zero		1


	//   ....[13]....
        /*0158*/ 	.word	0x00000300
        /*015c*/ 	.word	0x000000ff
        /*0160*/ 	.word	0x00000068
        /*0164*/ 	.short	0x0100
        /*0166*/ 	.byte	0x08
	.zero		1


	//   ....[14]....
        /*0168*/ 	.word	0x00000740
        /*016c*/ 	.word	0x000000ff
        /*0170*/ 	.word	0x00000080
        /*0174*/ 	.short	0x0100
        /*0176*/ 	.byte	0x06
	.zero		1


	//   ....[15]....
        /*0178*/ 	.word	0x000007e0
        /*017c*/ 	.word	0x000000ff
        /*0180*/ 	.word	0x00000088
        /*0184*/ 	.short	0x0100
        /*0186*/ 	.byte	0x06
	.zero		1


	//   ....[16]....
        /*0188*/ 	.word	0x00001780
        /*018c*/ 	.word	0x00000003
        /*0190*/ 	.word	0x00000000
        /*0194*/ 	.short	0x010a
        /*0196*/ 	.byte	0x3f
	.zero		1


	//   ....[17]....
        /*0198*/ 	.word	0x000017e0
        /*019c*/ 	.word	0x00000003
        /*01a0*/ 	.word	0x00000000
        /*01a4*/ 	.short	0x010a
        /*01a6*/ 	.byte	0x3f
	.zero		1


	//   ....[18]....
        /*01a8*/ 	.word	0x00001b60
        /*01ac*/ 	.word	0x00000005
        /*01b0*/ 	.word	0x00000000
        /*01b4*/ 	.short	0x010a
        /*01b6*/ 	.byte	0x3f
	.zero		1


	//   ....[19]....
        /*01b8*/ 	.word	0x00001ba0
        /*01bc*/ 	.word	0x00000005
        /*01c0*/ 	.word	0x00000000
        /*01c4*/ 	.short	0x010a
        /*01c6*/ 	.byte	0x3f
	.zero		1


	//   ....[20]....
        /*01c8*/ 	.word	0x00001e00
        /*01cc*/ 	.word	0x00000004
        /*01d0*/ 	.word	0x00000000
        /*01d4*/ 	.short	0x0101
        /*01d6*/ 	.byte	0x3f
	.zero		1


	//   ....[21]....
        /*01d8*/ 	.word	0x00002020
        /*01dc*/ 	.word	0x00000000
        /*01e0*/ 	.word	0x00000000
        /*01e4*/ 	.short	0x0101
        /*01e6*/ 	.byte	0x3f
	.zero		1


	//   ....[22]....
        /*01e8*/ 	.word	0x000071b0
        /*01ec*/ 	.word	0x00000017
        /*01f0*/ 	.word	0x00000038
        /*01f4*/ 	.short	0x010a
        /*01f6*/ 	.byte	0x3f
	.zero		1


	//   ....[23]....
        /*01f8*/ 	.word	0x00007600
        /*01fc*/ 	.word	0x00000006
        /*0200*/ 	.word	0x00000088
        /*0204*/ 	.short	0x0101
        /*0206*/ 	.byte	0x3f
	.zero		1


	//   ....[24]....
        /*0208*/ 	.word	0x00007d00
        /*020c*/ 	.word	0x00000007
        /*0210*/ 	.word	0x00000000
        /*0214*/ 	.short	0x010a
        /*0216*/ 	.byte	0x3f
	.zero		1


	//   ....[25]....
        /*0218*/ 	.word	0x00007d80
        /*021c*/ 	.word	0x00000006
        /*0220*/ 	.word	0x00000000
        /*0224*/ 	.short	0x010a
        /*0226*/ 	.byte	0x3f
	.zero		1


	//   ....[26]....
        /*0228*/ 	.word	0x00007e10
        /*022c*/ 	.word	0x00000007
        /*0230*/ 	.word	0x00000000
        /*0234*/ 	.short	0x010a
        /*0236*/ 	.byte	0x3f
	.zero		1


	//   ....[27]....
        /*0238*/ 	.word	0x00007ea0
        /*023c*/ 	.word	0x00000006
        /*0240*/ 	.word	0x00000000
        /*0244*/ 	.short	0x010a
        /*0246*/ 	.byte	0x3f
	.zero		1


	//   ....[28]....
        /*0248*/ 	.word	0x00007f30
        /*024c*/ 	.word	0x00000007
        /*0250*/ 	.word	0x00000000
        /*0254*/ 	.short	0x010a
        /*0256*/ 	.byte	0x3f
	.zero		1


	//   ....[29]....
        /*0258*/ 	.word	0x00007fc0
        /*025c*/ 	.word	0x00000006
        /*0260*/ 	.word	0x00000000
        /*0264*/ 	.short	0x010a
        /*0266*/ 	.byte	0x3f
	.zero		1


	//   ....[30]....
        /*0268*/ 	.word	0x00008050
        /*026c*/ 	.word	0x00000005
        /*0270*/ 	.word	0x00000000
        /*0274*/ 	.short	0x010a
        /*0276*/ 	.byte	0x3f
	.zero		1


	//   ....[31]....
        /*0278*/ 	.word	0x000080b0
        /*027c*/ 	.word	0x00000003
        /*0280*/ 	.word	0x00000000
        /*0284*/ 	.short	0x010a
        /*0286*/ 	.byte	0x3f
	.zero		1


	//   ....[32]....
        /*0288*/ 	.word	0x00008100
        /*028c*/ 	.word	0x00000005
        /*0290*/ 	.word	0x00000000
        /*0294*/ 	.short	0x010a
        /*0296*/ 	.byte	0x3f
	.zero		1


	//   ....[33]....
        /*0298*/ 	.word	0x000081d0
        /*029c*/ 	.word	0x00000017
        /*02a0*/ 	.word	0x00000038
        /*02a4*/ 	.short	0x010a
        /*02a6*/ 	.byte	0x3f
	.zero		1


	//   ....[34]....
        /*02a8*/ 	.word	0x000082a0
        /*02ac*/ 	.word	0x00000007
        /*02b0*/ 	.word	0x00000000
        /*02b4*/ 	.short	0x010a
        /*02b6*/ 	.byte	0x3f
	.zero		1


	//   ....[35]....
        /*02b8*/ 	.word	0x000082f0
        /*02bc*/ 	.word	0x00000006
        /*02c0*/ 	.word	0x00000000
        /*02c4*/ 	.short	0x010a
        /*02c6*/ 	.byte	0x3f
	.zero		1


	//   ....[36]....
        /*02c8*/ 	.word	0x00008340
        /*02cc*/ 	.word	0x00000007
        /*02d0*/ 	.word	0x00000000
        /*02d4*/ 	.short	0x010a
        /*02d6*/ 	.byte	0x3f
	.zero		1


	//   ....[37]....
        /*02d8*/ 	.word	0x00008390
        /*02dc*/ 	.word	0x00000006
        /*02e0*/ 	.word	0x00000000
        /*02e4*/ 	.short	0x010a
        /*02e6*/ 	.byte	0x3f
	.zero		1


	//   ....[38]....
        /*02e8*/ 	.word	0x000083e0
        /*02ec*/ 	.word	0x00000007
        /*02f0*/ 	.word	0x00000000
        /*02f4*/ 	.short	0x010a
        /*02f6*/ 	.byte	0x3f
	.zero		1


	//   ....[39]....
        /*02f8*/ 	.word	0x00008430
        /*02fc*/ 	.word	0x00000006
        /*0300*/ 	.word	0x00000000
        /*0304*/ 	.short	0x010a
        /*0306*/ 	.byte	0x3f
	.zero		1


	//----- nvinfo : EIATTR_NUM_MBARRIERS
	.align		4
.L_35:
        /*0308*/ 	.byte	0x03, 0x38
        /*030a*/ 	.short	0x0010


	//----- nvinfo : EIATTR_EXIT_INSTR_OFFSETS
	.align		4
        /*030c*/ 	.byte	0x04, 0x1c
        /*030e*/ 	.short	(.L_37 - .L_36)


	//   ....[0]....
.L_36:
        /*0310*/ 	.word	0x00000a30


	//   ....[1]....
        /*0314*/ 	.word	0x00001240


	//   ....[2]....
        /*0318*/ 	.word	0x00006910


	//   ....[3]....
        /*031c*/ 	.word	0x00006e70


	//   ....[4]....
        /*0320*/ 	.word	0x000080a0


	//----- nvinfo : EIATTR_MAX_THREADS
	.align		4
.L_37:
        /*0324*/ 	.byte	0x04, 0x05
        /*0326*/ 	.short	(.L_39 - .L_38)
.L_38:
        /*0328*/ 	.word	0x00000180
        /*032c*/ 	.word	0x00000001
        /*0330*/ 	.word	0x00000001


	//----- nvinfo : EIATTR_CRS_STACK_SIZE
	.align		4
.L_39:
        /*0334*/ 	.byte	0x04, 0x1e
        /*0336*/ 	.short	(.L_41 - .L_40)
.L_40:
        /*0338*/ 	.word	0x00000000


	//----- nvinfo : EIATTR_CBANK_PARAM_SIZE
	.align		4
.L_41:
        /*033c*/ 	.byte	0x03, 0x19
        /*033e*/ 	.short	0x0470


	//----- nvinfo : EIATTR_PARAM_CBANK
	.align		4
        /*0340*/ 	.byte	0x04, 0x0a
        /*0342*/ 	.short	(.L_43 - .L_42)
	.align		4
.L_42:
        /*0344*/ 	.word	index@(.nv.constant0._ZN7cutlass13device_kernelINS_4gemm6kernel13GemmUniversalIN4cute5tupleIJiiiiEEENS1_10collective13CollectiveMmaINS1_34MainloopSm90TmaGmmaWarpSpecializedILi7ENS5_IJNS4_1CILi2EEENSA_ILi1EEESC_EEENS1_35KernelTmaWarpSpecializedCooperativeEEENS5_IJNSA_ILi128EEESG_NSA_ILi64EEEEEENS_6half_tENS5_IJSC_llEEESJ_NS5_IJlSC_lEEENS4_8TiledMMAINS4_8MMA_AtomIJNS4_4SM904GMMA26MMA_64x128x16_F32F16F16_SSILNSP_5MajorE1ELSR_0ELNSP_7ScaleInE1ELSS_1EEEEEENS4_6LayoutISD_NS5_IJSC_NSA_ILi0EEESW_EEEEENS5_IJNS4_10UnderscoreESZ_SZ_EEEEENS4_13SM90_TMA_LOADENS4_14ComposedLayoutINS4_7SwizzleILi3ELi4ELi3EEENS4_18smem_ptr_flag_bitsILi16EEENSV_INS5_IJSH_NSA_ILi8EEEEEENS5_IJSC_SH_EEEEEEEvNS4_8identityENS4_23SM90_TMA_LOAD_MULTICASTENS13_IS15_S17_NSV_INS5_IJS18_SH_EEENS5_IJSH_SC_EEEEEEEvS1D_EENS_8epilogue10collective6detail29Sm90TmaWarpSpecializedAdapterINS1L_15DefaultEpilogueISJ_SL_SL_NS1K_6thread17LinearCombinationISJ_Li1EffLNS1P_9ScaleType4KindE0ELNS_15FloatRoundStyleE2ESJ_EENS1_15EpilogueDefaultEEEEEvvEEEEvNT_6ParamsE)
        /*0348*/ 	.short	0x0210
        /*034a*/ 	.short	0x0470


	//----- nvinfo : EIATTR_SW_WAR
	.align		4
.L_43:
        /*034c*/ 	.byte	0x04, 0x36
        /*034e*/ 	.short	(.L_45 - .L_44)
.L_44:
        /*0350*/ 	.word	0x00000008
.L_45:


//--------------------- .nv.callgraph             --------------------------
	.section	.nv.callgraph,"",@"SHT_CUDA_CALLGRAPH"
	.align	4
	.sectionentsize	8
	.align		4
        /*0000*/ 	.word	0x00000000
	.align		4
        /*0004*/ 	.word	0xffffffff
	.align		4
        /*0008*/ 	.word	index@(_ZN7cutlass13device_kernelINS_4gemm6kernel13GemmUniversalIN4cute5tupleIJiiiiEEENS1_10collective13CollectiveMmaINS1_34MainloopSm90TmaGmmaWarpSpecializedILi7ENS5_IJNS4_1CILi2EEENSA_ILi1EEESC_EEENS1_35KernelTmaWarpSpecializedCooperativeEEENS5_IJNSA_ILi128EEESG_NSA_ILi64EEEEEENS_6half_tENS5_IJSC_llEEESJ_NS5_IJlSC_lEEENS4_8TiledMMAINS4_8MMA_AtomIJNS4_4SM904GMMA26MMA_64x128x16_F32F16F16_SSILNSP_5MajorE1ELSR_0ELNSP_7ScaleInE1ELSS_1EEEEEENS4_6LayoutISD_NS5_IJSC_NSA_ILi0EEESW_EEEEENS5_IJNS4_10UnderscoreESZ_SZ_EEEEENS4_13SM90_TMA_LOADENS4_14ComposedLayoutINS4_7SwizzleILi3ELi4ELi3EEENS4_18smem_ptr_flag_bitsILi16EEENSV_INS5_IJSH_NSA_ILi8EEEEEENS5_IJSC_SH_EEEEEEEvNS4_8identityENS4_23SM90_TMA_LOAD_MULTICASTENS13_IS15_S17_NSV_INS5_IJS18_SH_EEENS5_IJSH_SC_EEEEEEEvS1D_EENS_8epilogue10collective6detail29Sm90TmaWarpSpecializedAdapterINS1L_15DefaultEpilogueISJ_SL_SL_NS1K_6thread17LinearCombinationISJ_Li1EffLNS1P_9ScaleType4KindE0ELNS_15FloatRoundStyleE2ESJ_EENS1_15EpilogueDefaultEEEEEvvEEEEvNT_6ParamsE)
	.align		4
        /*000c*/ 	.word	index@(__assertfail)
	.align		4
        /*0010*/ 	.word	0x00000000
	.align		4
        /*0014*/ 	.word	0xfffffffe
	.align		4
        /*0018*/ 	.word	0x00000000
	.align		4
        /*001c*/ 	.word	0xfffffffd
	.align		4
        /*0020*/ 	.word	0x00000000
	.align		4
        /*0024*/ 	.word	0xfffffffc


//--------------------- .nv.constant4             --------------------------
	.section	.nv.constant4,"a",@progbits
	.align	8
	.align		8
.nv.constant4:
        /*0000*/ 	.dword	__assertfail
	.align		8
        /*0008*/ 	.dword	__unnamed_1
	.align		8
        /*0010*/ 	.dword	_ZN40_INTERNAL_25318259_4_k_cu_7a1a62b8_349444cuda3std3__45__cpo5beginE
	.align		8
        /*0018*/ 	.dword	_ZN40_INTERNAL_25318259_4_k_cu_7a1a62b8_349444cuda3std3__45__cpo3endE
	.align		8
        /*0020*/ 	.dword	_ZN40_INTERNAL_25318259_4_k_cu_7a1a62b8_349444cuda3std3__45__cpo6cbeginE
	.align		8
        /*0028*/ 	.dword	_ZN40_INTERNAL_25318259_4_k_cu_7a1a62b8_349444cuda3std3__45__cpo4cendE
	.align		8
        /*0030*/ 	.dword	_ZN40_INTERNAL_25318259_4_k_cu_7a1a62b8_349444cuda3std3__442_GLOBAL__N__25318259_4_k_cu_7a1a62b8_349446ignoreE
	.align		8
        /*0038*/ 	.dword	_ZN40_INTERNAL_25318259_4_k_cu_7a1a62b8_349444cuda3std3__419piecewise_constructE
	.align		8
        /*0040*/ 	.dword	_ZN40_INTERNAL_25318259_4_k_cu_7a1a62b8_349444cuda3std3__48in_placeE
	.align		8
        /*0048*/ 	.dword	_ZN40_INTERNAL_25318259_4_k_cu_7a1a62b8_349444cuda3std6ranges3__45__cpo4swapE
	.align		8
        /*0050*/ 	.dword	_ZN40_INTERNAL_25318259_4_k_cu_7a1a62b8_349444cuda3std6ranges3__45__cpo9iter_moveE
	.align		8
        /*0058*/ 	.dword	_ZN40_INTERNAL_25318259_4_k_cu_7a1a62b8_349444cute7productE
	.align		8
        /*0060*/ 	.dword	_ZN40_INTERNAL_25318259_4_k_cu_7a1a62b8_349444cute1_E
	.align		8
        /*0068*/ 	.dword	$str$22
	.align		8
        /*0070*/ 	.dword	$str$23


//--------------------- .text._ZN7cutlass13device_kernelINS_4gemm6kernel13GemmUniversalIN4cute5tupleIJiiiiEEENS1_10collective13CollectiveMmaINS1_34MainloopSm90TmaGmmaWarpSpecializedILi7ENS5_IJNS4_1CILi2EEENSA_ILi1EEESC_EEENS1_35KernelTmaWarpSpecializedCooperativeEEENS5_IJNSA_ILi128EEESG_NSA_ILi64EEEEEENS_6half_tENS5_IJSC_llEEESJ_NS5_IJlSC_lEEENS4_8TiledMMAINS4_8MMA_AtomIJNS4_4SM904GMMA26MMA_64x128x16_F32F16F16_SSILNSP_5MajorE1ELSR_0ELNSP_7ScaleInE1ELSS_1EEEEEENS4_6LayoutISD_NS5_IJSC_NSA_ILi0EEESW_EEEEENS5_IJNS4_10UnderscoreESZ_SZ_EEEEENS4_13SM90_TMA_LOADENS4_14ComposedLayoutINS4_7SwizzleILi3ELi4ELi3EEENS4_18smem_ptr_flag_bitsILi16EEENSV_INS5_IJSH_NSA_ILi8EEEEEENS5_IJSC_SH_EEEEEEEvNS4_8identityENS4_23SM90_TMA_LOAD_MULTICASTENS13_IS15_S17_NSV_INS5_IJS18_SH_EEENS5_IJSH_SC_EEEEEEEvS1D_EENS_8epilogue10collective6detail29Sm90TmaWarpSpecializedAdapterINS1L_15DefaultEpilogueISJ_SL_SL_NS1K_6thread17LinearCombinationISJ_Li1EffLNS1P_9ScaleType4KindE0ELNS_15FloatRoundStyleE2ESJ_EENS1_15EpilogueDefaultEEEEEvvEEEEvNT_6ParamsE --------------------------
	.section	.text._ZN7cutlass13device_kernelINS_4gemm6kernel13GemmUniversalIN4cute5tupleIJiiiiEEENS1_10collective13CollectiveMmaINS1_34MainloopSm90TmaGmmaWarpSpecializedILi7ENS5_IJNS4_1CILi2EEENSA_ILi1EEESC_EEENS1_35KernelTmaWarpSpecializedCooperativeEEENS5_IJNSA_ILi128EEESG_NSA_ILi64EEEEEENS_6half_tENS5_IJSC_llEEESJ_NS5_IJlSC_lEEENS4_8TiledMMAINS4_8MMA_AtomIJNS4_4SM904GMMA26MMA_64x128x16_F32F16F16_SSILNSP_5MajorE1ELSR_0ELNSP_7ScaleInE1ELSS_1EEEEEENS4_6LayoutISD_NS5_IJSC_NSA_ILi0EEESW_EEEEENS5_IJNS4_10UnderscoreESZ_SZ_EEEEENS4_13SM90_TMA_LOADENS4_14ComposedLayoutINS4_7SwizzleILi3ELi4ELi3EEENS4_18smem_ptr_flag_bitsILi16EEENSV_INS5_IJSH_NSA_ILi8EEEEEENS5_IJSC_SH_EEEEEEEvNS4_8identityENS4_23SM90_TMA_LOAD_MULTICASTENS13_IS15_S17_NSV_INS5_IJS18_SH_EEENS5_IJSH_SC_EEEEEEEvS1D_EENS_8epilogue10collective6detail29Sm90TmaWarpSpecializedAdapterINS1L_15DefaultEpilogueISJ_SL_SL_NS1K_6thread17LinearCombinationISJ_Li1EffLNS1P_9ScaleType4KindE0ELNS_15FloatRoundStyleE2ESJ_EENS1_15EpilogueDefaultEEEEEvvEEEEvNT_6ParamsE,"ax",@progbits
	.align	128
.text._ZN7cutlass13device_kernelINS_4gemm6kernel13GemmUniversalIN4cute5tupleIJiiiiEEENS1_10collective13CollectiveMmaINS1_34MainloopSm90TmaGmmaWarpSpecializedILi7ENS5_IJNS4_1CILi2EEENSA_ILi1EEESC_EEENS1_35KernelTmaWarpSpecializedCooperativeEEENS5_IJNSA_ILi128EEESG_NSA_ILi64EEEEEENS_6half_tENS5_IJSC_llEEESJ_NS5_IJlSC_lEEENS4_8TiledMMAINS4_8MMA_AtomIJNS4_4SM904GMMA26MMA_64x128x16_F32F16F16_SSILNSP_5MajorE1ELSR_0ELNSP_7ScaleInE1ELSS_1EEEEEENS4_6LayoutISD_NS5_IJSC_NSA_ILi0EEESW_EEEEENS5_IJNS4_10UnderscoreESZ_SZ_EEEEENS4_13SM90_TMA_LOADENS4_14ComposedLayoutINS4_7SwizzleILi3ELi4ELi3EEENS4_18smem_ptr_flag_bitsILi16EEENSV_INS5_IJSH_NSA_ILi8EEEEEENS5_IJSC_SH_EEEEEEEvNS4_8identityENS4_23SM90_TMA_LOAD_MULTICASTENS13_IS15_S17_NSV_INS5_IJS18_SH_EEENS5_IJSH_SC_EEEEEEEvS1D_EENS_8epilogue10collective6detail29Sm90TmaWarpSpecializedAdapterINS1L_15DefaultEpilogueISJ_SL_SL_NS1K_6thread17LinearCombinationISJ_Li1EffLNS1P_9ScaleType4KindE0ELNS_15FloatRoundStyleE2ESJ_EENS1_15EpilogueDefaultEEEEEvvEEEEvNT_6ParamsE:
        .type           _ZN7cutlass13device_kernelINS_4gemm6kernel13GemmUniversalIN4cute5tupleIJiiiiEEENS1_10collective13CollectiveMmaINS1_34MainloopSm90TmaGmmaWarpSpecializedILi7ENS5_IJNS4_1CILi2EEENSA_ILi1EEESC_EEENS1_35KernelTmaWarpSpecializedCooperativeEEENS5_IJNSA_ILi128EEESG_NSA_ILi64EEEEEENS_6half_tENS5_IJSC_llEEESJ_NS5_IJlSC_lEEENS4_8TiledMMAINS4_8MMA_AtomIJNS4_4SM904GMMA26MMA_64x128x16_F32F16F16_SSILNSP_5MajorE1ELSR_0ELNSP_7ScaleInE1ELSS_1EEEEEENS4_6LayoutISD_NS5_IJSC_NSA_ILi0EEESW_EEEEENS5_IJNS4_10UnderscoreESZ_SZ_EEEEENS4_13SM90_TMA_LOADENS4_14ComposedLayoutINS4_7SwizzleILi3ELi4ELi3EEENS4_18smem_ptr_flag_bitsILi16EEENSV_INS5_IJSH_NSA_ILi8EEEEEENS5_IJSC_SH_EEEEEEEvNS4_8identityENS4_23SM90_TMA_LOAD_MULTICASTENS13_IS15_S17_NSV_INS5_IJS18_SH_EEENS5_IJSH_SC_EEEEEEEvS1D_EENS_8epilogue10collective6detail29Sm90TmaWarpSpecializedAdapterINS1L_15DefaultEpilogueISJ_SL_SL_NS1K_6thread17LinearCombinationISJ_Li1EffLNS1P_9ScaleType4KindE0ELNS_15FloatRoundStyleE2ESJ_EENS1_15EpilogueDefaultEEEEEvvEEEEvNT_6ParamsE,@function
        .size           _ZN7cutlass13device_kernelINS_4gemm6kernel13GemmUniversalIN4cute5tupleIJiiiiEEENS1_10collective13CollectiveMmaINS1_34MainloopSm90TmaGmmaWarpSpecializedILi7ENS5_IJNS4_1CILi2EEENSA_ILi1EEESC_EEENS1_35KernelTmaWarpSpecializedCooperativeEEENS5_IJNSA_ILi128EEESG_NSA_ILi64EEEEEENS_6half_tENS5_IJSC_llEEESJ_NS5_IJlSC_lEEENS4_8TiledMMAINS4_8MMA_AtomIJNS4_4SM904GMMA26MMA_64x128x16_F32F16F16_SSILNSP_5MajorE1ELSR_0ELNSP_7ScaleInE1ELSS_1EEEEEENS4_6LayoutISD_NS5_IJSC_NSA_ILi0EEESW_EEEEENS5_IJNS4_10UnderscoreESZ_SZ_EEEEENS4_13SM90_TMA_LOADENS4_14ComposedLayoutINS4_7SwizzleILi3ELi4ELi3EEENS4_18smem_ptr_flag_bitsILi16EEENSV_INS5_IJSH_NSA_ILi8EEEEEENS5_IJSC_SH_EEEEEEEvNS4_8identityENS4_23SM90_TMA_LOAD_MULTICASTENS13_IS15_S17_NSV_INS5_IJS18_SH_EEENS5_IJSH_SC_EEEEEEEvS1D_EENS_8epilogue10collective6detail29Sm90TmaWarpSpecializedAdapterINS1L_15DefaultEpilogueISJ_SL_SL_NS1K_6thread17LinearCombinationISJ_Li1EffLNS1P_9ScaleType4KindE0ELNS_15FloatRoundStyleE2ESJ_EENS1_15EpilogueDefaultEEEEEvvEEEEvNT_6ParamsE,(.L_x_205 - _ZN7cutlass13device_kernelINS_4gemm6kernel13GemmUniversalIN4cute5tupleIJiiiiEEENS1_10collective13CollectiveMmaINS1_34MainloopSm90TmaGmmaWarpSpecializedILi7ENS5_IJNS4_1CILi2EEENSA_ILi1EEESC_EEENS1_35KernelTmaWarpSpecializedCooperativeEEENS5_IJNSA_ILi128EEESG_NSA_ILi64EEEEEENS_6half_tENS5_IJSC_llEEESJ_NS5_IJlSC_lEEENS4_8TiledMMAINS4_8MMA_AtomIJNS4_4SM904GMMA26MMA_64x128x16_F32F16F16_SSILNSP_5MajorE1ELSR_0ELNSP_7ScaleInE1ELSS_1EEEEEENS4_6LayoutISD_NS5_IJSC_NSA_ILi0EEESW_EEEEENS5_IJNS4_10UnderscoreESZ_SZ_EEEEENS4_13SM90_TMA_LOADENS4_14ComposedLayoutINS4_7SwizzleILi3ELi4ELi3EEENS4_18smem_ptr_flag_bitsILi16EEENSV_INS5_IJSH_NSA_ILi8EEEEEENS5_IJSC_SH_EEEEEEEvNS4_8identityENS4_23SM90_TMA_LOAD_MULTICASTENS13_IS15_S17_NSV_INS5_IJS18_SH_EEENS5_IJSH_SC_EEEEEEEvS1D_EENS_8epilogue10collective6detail29Sm90TmaWarpSpecializedAdapterINS1L_15DefaultEpilogueISJ_SL_SL_NS1K_6thread17LinearCombinationISJ_Li1EffLNS1P_9ScaleType4KindE0ELNS_15FloatRoundStyleE2ESJ_EENS1_15EpilogueDefaultEEEEEvvEEEEvNT_6ParamsE)
        .other          _ZN7cutlass13device_kernelINS_4gemm6kernel13GemmUniversalIN4cute5tupleIJiiiiEEENS1_10collective13CollectiveMmaINS1_34MainloopSm90TmaGmmaWarpSpecializedILi7ENS5_IJNS4_1CILi2EEENSA_ILi1EEESC_EEENS1_35KernelTmaWarpSpecializedCooperativeEEENS5_IJNSA_ILi128EEESG_NSA_ILi64EEEEEENS_6half_tENS5_IJSC_llEEESJ_NS5_IJlSC_lEEENS4_8TiledMMAINS4_8MMA_AtomIJNS4_4SM904GMMA26MMA_64x128x16_F32F16F16_SSILNSP_5MajorE1ELSR_0ELNSP_7ScaleInE1ELSS_1EEEEEENS4_6LayoutISD_NS5_IJSC_NSA_ILi0EEESW_EEEEENS5_IJNS4_10UnderscoreESZ_SZ_EEEEENS4_13SM90_TMA_LOADENS4_14ComposedLayoutINS4_7SwizzleILi3ELi4ELi3EEENS4_18smem_ptr_flag_bitsILi16EEENSV_INS5_IJSH_NSA_ILi8EEEEEENS5_IJSC_SH_EEEEEEEvNS4_8identityENS4_23SM90_TMA_LOAD_MULTICASTENS13_IS15_S17_NSV_INS5_IJS18_SH_EEENS5_IJSH_SC_EEEEEEEvS1D_EENS_8epilogue10collective6detail29Sm90TmaWarpSpecializedAdapterINS1L_15DefaultEpilogueISJ_SL_SL_NS1K_6thread17LinearCombinationISJ_Li1EffLNS1P_9ScaleType4KindE0ELNS_15FloatRoundStyleE2ESJ_EENS1_15EpilogueDefaultEEEEEvvEEEEvNT_6ParamsE,@"STO_CUDA_ENTRY STV_DEFAULT"
_ZN7cutlass13device_kernelINS_4gemm6kernel13GemmUniversalIN4cute5tupleIJiiiiEEENS1_10collective13CollectiveMmaINS1_34MainloopSm90TmaGmmaWarpSpecializedILi7ENS5_IJNS4_1CILi2EEENSA_ILi1EEESC_EEENS1_35KernelTmaWarpSpecializedCooperativeEEENS5_IJNSA_ILi128EEESG_NSA_ILi64EEEEEENS_6half_tENS5_IJSC_llEEESJ_NS5_IJlSC_lEEENS4_8TiledMMAINS4_8MMA_AtomIJNS4_4SM904GMMA26MMA_64x128x16_F32F16F16_SSILNSP_5MajorE1ELSR_0ELNSP_7ScaleInE1ELSS_1EEEEEENS4_6LayoutISD_NS5_IJSC_NSA_ILi0EEESW_EEEEENS5_IJNS4_10UnderscoreESZ_SZ_EEEEENS4_13SM90_TMA_LOADENS4_14ComposedLayoutINS4_7SwizzleILi3ELi4ELi3EEENS4_18smem_ptr_flag_bitsILi16EEENSV_INS5_IJSH_NSA_ILi8EEEEEENS5_IJSC_SH_EEEEEEEvNS4_8identityENS4_23SM90_TMA_LOAD_MULTICASTENS13_IS15_S17_NSV_INS5_IJS18_SH_EEENS5_IJSH_SC_EEEEEEEvS1D_EENS_8epilogue10collective6detail29Sm90TmaWarpSpecializedAdapterINS1L_15DefaultEpilogueISJ_SL_SL_NS1K_6thread17LinearCombinationISJ_Li1EffLNS1P_9ScaleType4KindE0ELNS_15FloatRoundStyleE2ESJ_EENS1_15EpilogueDefaultEEEEEvvEEEEvNT_6ParamsE:
[----:B------:R-:W0:Y:S01]  /*0000*/  LDC R1, c[0x0][0x28] ;  /* 0x00000a00ff017b82 */ /* 0x000e220000000800 */
[----:B------:R-:W1:Y:S01]  /*0010*/  S2R R95, SR_TID.X ;  /* 0x00000000005f7919 */ /* 0x000e620000002100 */
[----:B------:R-:W-:Y:S01]  /*0020*/  ELECT P0, URZ, PT ;  /* 0x00000000003f782f */ /* 0x000fe20003800000 */
[----:B------:R-:W-:Y:S01]  /*0030*/  BSSY B0, `(.L_x_0) ;  /* 0x000000f000007945 */ /* 0x000fe20003800000 */
[--C-:B-1----:R-:W-:Y:S02]  /*0040*/  SHF.R.U32.HI R0, RZ, 0x5, R95.reuse ;  /* 0x00000005ff007819 */ /* 0x102fe4000001165f */
[----:B------:R-:W-:-:S03]  /*0050*/  SHF.R.U32.HI R7, RZ, 0x7, R95 ;  /* 0x00000007ff077819 */ /* 0x000fc6000001165f */
[----:B------:R-:W1:Y:S04]  /*0060*/  SHFL.IDX PT, R3, R0, RZ, 0x1f ;  /* 0x00001fff00037589 */ /* 0x000e6800000e0000 */
[----:B------:R2:W3:Y:S01]  /*0070*/  SHFL.IDX PT, R2, R7, RZ, 0x1f ;  /* 0x00001fff07027589 */ /* 0x0004e200000e0000 */
[----:B-1----:R-:W-:-:S13]  /*0080*/  ISETP.NE.OR P0, PT, R3, RZ, !P0 ;  /* 0x000000ff0300720c */ /* 0x002fda0004705670 */
[----:B0-23--:R-:W-:Y:S05]  /*0090*/  @P0 BRA `(.L_x_1) ;  /* 0x0000000000200947 */ /* 0x00dfea0003800000 */
[----:B------:R-:W-:Y:S02]  /*00a0*/  ULDC.64 UR4, c[0x0][0x198] ;  /* 0x0000660000047ab9 */ /* 0x000fe40000000a00 */
[----:B------:R-:W-:Y:S02]  /*00b0*/  UIADD3 UR6, UP0, UR4, 0xf0, URZ ;  /* 0x000000f004067890 */ /* 0x000fe4000ff1e03f */
[----:B------:R-:W-:Y:S02]  /*00c0*/  UIADD3 UR4, UP1, UR4, 0x1f0, URZ ;  /* 0x000001f004047890 */ /* 0x000fe4000ff3e03f */
[----:B------:R-:W-:Y:S02]  /*00d0*/  UIADD3.X UR7, URZ, UR5, URZ, UP0, !UPT ;  /* 0x000000053f077290 */ /* 0x000fe400087fe43f */
[----:B------:R-:W-:-:S07]  /*00e0*/  UIADD3.X UR5, URZ, UR5, URZ, UP1, !UPT ;  /* 0x000000053f057290 */ /* 0x000fce0008ffe43f */
[----:B------:R0:W-:Y:S02]  /*00f0*/  UTMACCTL.PF [UR6] ;  /* 0x00000000060079b9 */ /* 0x0001e40008040000 */
[----:B------:R0:W-:Y:S02]  /*0100*/  UTMACCTL.PF [UR4] ;  /* 0x00000000040079b9 */ /* 0x0001e40008040000 */
[----:B0-----:R-:W-:Y:S01]  /*0110*/  NOP ;  /* 0x0000000000007918 */ /* 0x001fe20000000000 */
.L_x_1:
[----:B------:R-:W-:Y:S05]  /*0120*/  BSYNC B0 ;  /* 0x0000000000007941 */ /* 0x000fea0003800000 */
.L_x_0:
[----:B------:R-:W0:Y:S02]  /*0130*/  SHFL.IDX PT, R5, R0, RZ, 0x1f ;  /* 0x00001fff00057589 */ /* 0x000e2400000e0000 */
[----:B0-----:R-:W-:-:S13]  /*0140*/  ISETP.NE.AND P0, PT, R5, RZ, PT ;  /* 0x000000ff0500720c */ /* 0x001fda0003f05270 */
[----:B------:R-:W-:Y:S05]  /*0150*/  @P0 BRA `(.L_x_2) ;  /* 0x0000000000700947 */ /* 0x000fea0003800000 */
[----:B------:R-:W0:Y:S01]  /*0160*/  S2UR UR8, SR_CgaCtaId ;  /* 0x00000000000879c3 */ /* 0x000e220000008800 */
[----:B------:R-:W-:Y:S01]  /*0170*/  UMOV UR4, 0x400 ;  /* 0x0000040000047882 */ /* 0x000fe20000000000 */
[----:B------:R-:W-:Y:S01]  /*0180*/  UMOV UR5, 0x1 ;  /* 0x0000000100057882 */ /* 0x000fe20000000000 */
[----:B------:R-:W-:Y:S01]  /*0190*/  UMOV UR6, 0x4 ;  /* 0x0000000400067882 */ /* 0x000fe20000000000 */
[----:B------:R-:W-:Y:S01]  /*01a0*/  ELECT P0, URZ, PT ;  /* 0x00000000003f782f */ /* 0x000fe20003800000 */
[----:B------:R-:W-:-:S04]  /*01b0*/  UIADD3 UR6, -UR6, 0x100000, URZ ;  /* 0x0010000006067890 */ /* 0x000fc8000fffe13f */
[----:B------:R-:W-:Y:S02]  /*01c0*/  USHF.L.U32 UR7, UR6, 0xb, URZ ;  /* 0x0000000b06077899 */ /* 0x000fe4000800063f */
[----:B------:R-:W-:Y:S02]  /*01d0*/  USHF.L.U32 UR6, UR6, 0x1, URZ ;  /* 0x0000000106067899 */ /* 0x000fe4000800063f */
[----:B0-----:R-:W-:Y:S02]  /*01e0*/  ULEA UR8, UR8, UR4, 0x18 ;  /* 0x0000000408087291 */ /* 0x001fe4000f8ec03f */
[----:B------:R-:W-:-:S04]  /*01f0*/  UIADD3 UR4, -UR5, 0x100000, URZ ;  /* 0x0010000005047890 */ /* 0x000fc8000fffe13f */
[----:B------:R-:W-:Y:S02]  /*0200*/  USHF.L.U32 UR5, UR4, 0xb, URZ ;  /* 0x0000000b04057899 */ /* 0x000fe4000800063f */
[----:B------:R-:W-:Y:S01]  /*0210*/  USHF.L.U32 UR4, UR4, 0x1, URZ ;  /* 0x0000000104047899 */ /* 0x000fe2000800063f */
[----:B------:R-:W0:Y:S11]  /*0220*/  FENCE.VIEW.ASYNC.S ;  /* 0x00000000000073c6 */ /* 0x000e360000000000 */
[----:B0-----:R0:W1:Y:S01]  /*0230*/  SYNCS.EXCH.64 URZ, [UR8], UR4 ;  /* 0x00000004083f75b2 */ /* 0x0010620008000100 */
[----:B------:R0:W2:Y:S01]  /*0240*/  SYNCS.EXCH.64 URZ, [UR8+0x38], UR6 ;  /* 0x00003806083f75b2 */ /* 0x0000a20008000100 */
[----:B------:R0:W3:Y:S01]  /*0250*/  SYNCS.EXCH.64 URZ, [UR8+0x8], UR4 ;  /* 0x00000804083f75b2 */ /* 0x0000e20008000100 */
[----:B------:R0:W4:Y:S01]  /*0260*/  SYNCS.EXCH.64 URZ, [UR8+0x40], UR6 ;  /* 0x00004006083f75b2 */ /* 0x0001220008000100 */
[----:B------:R0:W0:Y:S01]  /*0270*/  SYNCS.EXCH.64 URZ, [UR8+0x10], UR4 ;  /* 0x00001004083f75b2 */ /* 0x0000220008000100 */
        /* <DEDUP_REMOVED lines=9> */
[----:B------:R-:W-:Y:S01]  /*0310*/  NOP ;  /* 0x0000000000007918 */ /* 0x000fe20000000000 */
.L_x_2:
[----:B------:R-:W-:Y:S01]  /*0320*/  SHF.R.S32.HI R4, RZ, 0x1f, R95 ;  /* 0x0000001fff047819 */ /* 0x000fe2000001145f */
[----:B------:R-:W5:Y:S01]  /*0330*/  SHFL.IDX PT, R0, R0, RZ, 0x1f ;  /* 0x00001fff00007589 */ /* 0x000f6200000e0000 */
[----:B0-----:R-:W0:Y:S01]  /*0340*/  S2UR UR8, SR_CTAID.X ;  /* 0x00000000000879c3 */ /* 0x001e220000002500 */
[----:B------:R-:W-:Y:S02]  /*0350*/  ELECT P0, URZ, PT ;  /* 0x00000000003f782f */ /* 0x000fe40003800000 */
[----:B------:R-:W-:Y:S01]  /*0360*/  LEA.HI R4, R4, R95, RZ, 0x7 ;  /* 0x0000005f04047211 */ /* 0x000fe200078f38ff */
[----:B------:R-:W-:Y:S01]  /*0370*/  ULDC UR4, c[0x0][0x150] ;  /* 0x0000540000047ab9 */ /* 0x000fe20000000800 */
[----:B------:R-:W-:Y:S01]  /*0380*/  SHF.R.S32.HI R6, RZ, 0x1f, R5 ;  /* 0x0000001fff067819 */ /* 0x000fe20000011405 */
[----:B------:R-:W-:Y:S01]  /*0390*/  NOP ;  /* 0x0000000000007918 */ /* 0x000fe20000000000 */
[----:B------:R-:W-:Y:S01]  /*03a0*/  LOP3.LUT R4, R4, 0xffffff80, RZ, 0xc0, !PT ;  /* 0xffffff8004047812 */ /* 0x000fe200078ec0ff */
[----:B------:R-:W-:Y:S01]  /*03b0*/  NOP ;  /* 0x0000000000007918 */ /* 0x000fe20000000000 */
[----:B------:R-:W-:Y:S01]  /*03c0*/  LEA.HI R6, R6, R5, RZ, 0x2 ;  /* 0x0000000506067211 */ /* 0x000fe200078f10ff */
[----:B------:R-:W1:Y:S01]  /*03d0*/  LDC R11, c[0x0][0x144] ;  /* 0x00005100ff0b7b82 */ /* 0x000e620000000800 */
[----:B------:R-:W-:Y:S01]  /*03e0*/  IMAD.MOV.U32 R22, RZ, RZ, 0x1 ;  /* 0x00000001ff167424 */ /* 0x000fe200078e00ff */
[----:B------:R-:W-:Y:S01]  /*03f0*/  ISETP.NE.AND P3, PT, R2, RZ, PT ;  /* 0x000000ff0200720c */ /* 0x000fe20003f65270 */
[----:B------:R-:W-:Y:S01]  /*0400*/  IMAD.IADD R8, R95, 0x1, -R4 ;  /* 0x000000015f087824 */ /* 0x000fe200078e0a04 */
[----:B------:R-:W-:Y:S01]  /*0410*/  LOP3.LUT R6, R6, 0x3ffffffc, RZ, 0xc0, !PT ;  /* 0x3ffffffc06067812 */ /* 0x000fe200078ec0ff */
[----:B------:R-:W2:Y:S03]  /*0420*/  S2R R4, SR_CTAID.Y ;  /* 0x0000000000047919 */ /* 0x000ea60000002600 */
[----:B------:R-:W-:Y:S01]  /*0430*/  SHF.R.S32.HI R9, RZ, 0x1f, R8 ;  /* 0x0000001fff097819 */ /* 0x000fe20000011408 */
[----:B------:R-:W-:Y:S01]  /*0440*/  IMAD.IADD R6, R5, 0x1, -R6 ;  /* 0x0000000105067824 */ /* 0x000fe200078e0a06 */
[----:B------:R-:W3:Y:S02]  /*0450*/  LDC R13, c[0x0][0x140] ;  /* 0x00005000ff0d7b82 */ /* 0x000ee40000000800 */
[----:B------:R-:W-:-:S02]  /*0460*/  LEA.HI R9, R9, R8, RZ, 0x3 ;  /* 0x0000000809097211 */ /* 0x000fc400078f18ff */
[----:B-----5:R-:W-:Y:S02]  /*0470*/  ISETP.NE.OR P0, PT, R0, RZ, !P0 ;  /* 0x000000ff0000720c */ /* 0x020fe40004705670 */
[--C-:B------:R-:W-:Y:S02]  /*0480*/  SHF.R.S32.HI R0, RZ, 0x3, R9.reuse ;  /* 0x00000003ff007819 */ /* 0x100fe40000011409 */
[----:B0-----:R-:W-:Y:S02]  /*0490*/  I2FP.F32.U32 R10, UR8 ;  /* 0x00000008000a7c45 */ /* 0x001fe40008201000 */
[----:B------:R-:W-:-:S03]  /*04a0*/  SHF.R.S32.HI R9, RZ, 0x1f, R9 ;  /* 0x0000001fff097819 */ /* 0x000fc60000011409 */
[----:B------:R-:W-:Y:S01]  /*04b0*/  FMUL R10, R10, UR4 ;  /* 0x000000040a0a7c20 */ /* 0x000fe20008400000 */
[----:B------:R-:W-:Y:S01]  /*04c0*/  LEA.HI R9, R9, R0, RZ, 0x2 ;  /* 0x0000000009097211 */ /* 0x000fe200078f10ff */
[----:B------:R-:W-:Y:S02]  /*04d0*/  ULDC UR4, c[0x0][0x154] ;  /* 0x0000550000047ab9 */ /* 0x000fe40000000800 */
[----:B------:R-:W-:Y:S01]  /*04e0*/  VOTEU.ALL UP0, P0 ;  /* 0x00000000003f7886 */ /* 0x000fe20000000000 */
[----:B------:R-:W-:Y:S01]  /*04f0*/  LOP3.LUT R9, R9, 0xfffffffc, RZ, 0xc0, !PT ;  /* 0xfffffffc09097812 */ /* 0x000fe200078ec0ff */
[----:B------:R-:W0:Y:S01]  /*0500*/  F2I.U32.TRUNC.NTZ R10, R10 ;  /* 0x0000000a000a7305 */ /* 0x000e22000020f000 */
[----:B------:R-:W-:Y:S02]  /*0510*/  VOTEU.ALL UP1, P0 ;  /* 0x00000000003f7886 */ /* 0x000fe40000020000 */
[----:B------:R-:W5:Y:S01]  /*0520*/  @!UP0 S2UR UR7, SR_CgaCtaId ;  /* 0x00000000000789c3 */ /* 0x000f620000008800 */
[----:B------:R-:W-:Y:S01]  /*0530*/  IMAD.IADD R9, R0, 0x1, -R9 ;  /* 0x0000000100097824 */ /* 0x000fe200078e0a09 */
[----:B------:R-:W-:Y:S01]  /*0540*/  SHF.R.S32.HI R0, RZ, 0x1f, R3 ;  /* 0x0000001fff007819 */ /* 0x000fe20000011403 */
[----:B------:R-:W-:Y:S01]  /*0550*/  @!UP0 UMOV UR6, 0x400 ;  /* 0x0000040000068882 */ /* 0x000fe20000000000 */
[----:B---3--:R-:W-:Y:S01]  /*0560*/  ISETP.EQ.U32.AND P2, PT, R13, 0x1, PT ;  /* 0x000000010d00780c */ /* 0x008fe20003f42070 */
[----:B------:R-:W-:Y:S01]  /*0570*/  IMAD R19, R6, 0x4, R9 ;  /* 0x0000000406137824 */ /* 0x000fe200078e0209 */
[----:B--2---:R-:W-:-:S02]  /*0580*/  I2FP.F32.U32 R12, R4 ;  /* 0x00000004000c7245 */ /* 0x004fc40000201000 */
[----:B------:R-:W2:Y:S01]  /*0590*/  LDC R9, c[0x0][0x148] ;  /* 0x00005200ff097b82 */ /* 0x000ea20000000800 */
[----:B------:R-:W-:Y:S02]  /*05a0*/  LEA.HI R0, R0, R3, RZ, 0x2 ;  /* 0x0000000300007211 */ /* 0x000fe400078f10ff */
[----:B------:R-:W-:Y:S01]  /*05b0*/  LEA.HI R6, R19, R19, RZ, 0x1 ;  /* 0x0000001313067211 */ /* 0x000fe200078f08ff */
[----:B0-----:R-:W-:Y:S02]  /*05c0*/  IMAD.MOV R14, RZ, RZ, -R10 ;  /* 0x000000ffff0e7224 */ /* 0x001fe400078e0a0a */
[----:B------:R-:W-:Y:S01]  /*05d0*/  FMUL R12, R12, UR4 ;  /* 0x000000040c0c7c20 */ /* 0x000fe20008400000 */
[----:B------:R-:W-:Y:S01]  /*05e0*/  LOP3.LUT R0, R0, 0xfffffffc, RZ, 0xc0, !PT ;  /* 0xfffffffc00007812 */ /* 0x000fe200078ec0ff */
[----:B------:R-:W-:Y:S01]  /*05f0*/  UMOV UR4, 0x20 ;  /* 0x0000002000047882 */ /* 0x000fe20000000000 */
[----:B------:R-:W-:Y:S01]  /*0600*/  LOP3.LUT R10, R6, 0xfffffffe, RZ, 0xc0, !PT ;  /* 0xfffffffe060a7812 */ /* 0x000fe200078ec0ff */
[----:B-1----:R-:W-:Y:S01]  /*0610*/  IMAD R6, R11, R14, UR8 ;  /* 0x000000080b067e24 */ /* 0x002fe2000f8e020e */
[----:B------:R-:W-:-:S04]  /*0620*/  @!UP0 UIADD3 UR4, -UR4, 0x100000, URZ ;  /* 0x0010000004048890 */ /* 0x000fc8000fffe13f */
[----:B------:R-:W-:Y:S02]  /*0630*/  @!UP0 USHF.L.U32 UR5, UR4, 0xb, URZ ;  /* 0x0000000b04058899 */ /* 0x000fe4000800063f */
[----:B------:R-:W-:Y:S01]  /*0640*/  @!UP0 USHF.L.U32 UR4, UR4, 0x1, URZ ;  /* 0x0000000104048899 */ /* 0x000fe2000800063f */
[----:B------:R-:W0:Y:S01]  /*0650*/  F2I.U32.TRUNC.NTZ R12, R12 ;  /* 0x0000000c000c7305 */ /* 0x000e22000020f000 */
[----:B------:R-:W-:Y:S02]  /*0660*/  IMAD.IADD R3, R3, 0x1, -R0 ;  /* 0x0000000103037824 */ /* 0x000fe400078e0a00 */
[C---:B------:R-:W-:Y:S02]  /*0670*/  IMAD.IADD R11, R19.reuse, 0x1, -R10 ;  /* 0x00000001130b7824 */ /* 0x040fe400078e0a0a */
[----:B------:R-:W-:Y:S01]  /*0680*/  IMAD.SHL.U32 R10, R19, 0x4, RZ ;  /* 0x00000004130a7824 */ /* 0x000fe200078e00ff */
[----:B-----5:R-:W-:Y:S01]  /*0690*/  @!UP0 ULEA UR6, UR7, UR6, 0x18 ;  /* 0x0000000607068291 */ /* 0x020fe2000f8ec03f */
[----:B------:R-:W-:Y:S01]  /*06a0*/  ISETP.NE.AND P1, PT, R3, 0x3, PT ;  /* 0x000000030300780c */ /* 0x000fe20003f25270 */
[----:B------:R-:W-:Y:S01]  /*06b0*/  VOTEU.ALL UP0, P0 ;  /* 0x00000000003f7886 */ /* 0x000fe20000000000 */
[----:B------:R-:W-:-:S02]  /*06c0*/  ISETP.NE.AND P4, PT, R11, R6, PT ;  /* 0x000000060b00720c */ /* 0x000fc40003f85270 */
[----:B------:R-:W-:Y:S02]  /*06d0*/  LOP3.LUT R19, R19, 0xc, R10, 0x78, !PT ;  /* 0x0000000c13137812 */ /* 0x000fe400078e780a */
[----:B------:R-:W-:Y:S01]  /*06e0*/  LOP3.LUT P0, RZ, R8, 0x7, RZ, 0xc0, !PT ;  /* 0x0000000708ff7812 */ /* 0x000fe2000780c0ff */
[C---:B------:R-:W-:Y:S01]  /*06f0*/  VIADD R8, R2.reuse, 0xffffffff ;  /* 0xffffffff02087836 */ /* 0x040fe20000000000 */
[----:B------:R-:W-:Y:S01]  /*0700*/  ISETP.EQ.OR P1, PT, R3, RZ, !P1 ;  /* 0x000000ff0300720c */ /* 0x000fe20004f22670 */
[----:B0-----:R-:W-:Y:S01]  /*0710*/  IMAD.MOV R23, RZ, RZ, -R12 ;  /* 0x000000ffff177224 */ /* 0x001fe200078e0a0c */
[----:B------:R-:W-:Y:S01]  /*0720*/  ISETP.LT.U32.AND P0, PT, R19, 0x2, !P0 ;  /* 0x000000021300780c */ /* 0x000fe20004701070 */
[----:B------:R-:W0:Y:S02]  /*0730*/  FENCE.VIEW.ASYNC.S ;  /* 0x00000000000073c6 */ /* 0x000e240000000000 */
[----:B0-----:R0:W1:Y:S01]  /*0740*/  @!UP0 SYNCS.EXCH.64 URZ, [UR6+0x80], UR4 ;  /* 0x00008004063f85b2 */ /* 0x0010620008000100 */
[----:B------:R-:W-:Y:S01]  /*0750*/  ISETP.EQ.AND P1, PT, R2, RZ, P1 ;  /* 0x000000ff0200720c */ /* 0x000fe20000f22270 */
[----:B--2---:R-:W-:Y:S01]  /*0760*/  IMAD R11, R9, R23, R4 ;  /* 0x00000017090b7224 */ /* 0x004fe200078e0204 */
[----:B------:R-:W-:-:S02]  /*0770*/  ISETP.GE.U32.AND P6, PT, R8, 0x2, PT ;  /* 0x000000020800780c */ /* 0x000fc40003fc6070 */
[----:B------:R-:W-:Y:S02]  /*0780*/  @P4 LEA.HI R0, R19, R19, RZ, 0x1 ;  /* 0x0000001313004211 */ /* 0x000fe400078f08ff */
[----:B------:R-:W-:Y:S02]  /*0790*/  SEL R18, RZ, 0x1, !P1 ;  /* 0x00000001ff127807 */ /* 0x000fe40004800000 */
[----:B------:R-:W-:Y:S02]  /*07a0*/  @P4 SHF.R.S32.HI R0, RZ, 0x1, R0 ;  /* 0x00000001ff004819 */ /* 0x000fe40000011400 */
[----:B------:R-:W-:Y:S02]  /*07b0*/  SEL R18, R18, 0x2, P6 ;  /* 0x0000000212127807 */ /* 0x000fe40003000000 */
[----:B------:R-:W-:Y:S02]  /*07c0*/  @P4 ISETP.NE.AND P5, PT, R0, R11, PT ;  /* 0x0000000b0000420c */ /* 0x000fe40003fa5270 */
[----:B------:R-:W-:Y:S01]  /*07d0*/  SEL R11, RZ, 0x1, !P0 ;  /* 0x00000001ff0b7807 */ /* 0x000fe20004000000 */
[----:B------:R0:W2:Y:S01]  /*07e0*/  @!UP1 SYNCS.EXCH.64 URZ, [UR6+0x88], UR4 ;  /* 0x00008804063f95b2 */ /* 0x0000a20008000100 */
[----:B------:R-:W-:Y:S01]  /*07f0*/  @P4 SEL R22, RZ, 0x1, P5 ;  /* 0x00000001ff164807 */ /* 0x000fe20002800000 */
[----:B------:R-:W-:Y:S01]  /*0800*/  NOP ;  /* 0x0000000000007918 */ /* 0x000fe20000000000 */
[----:B------:R-:W-:-:S02]  /*0810*/  LOP3.LUT R0, R95, 0x7f, RZ, 0xc0, !PT ;  /* 0x0000007f5f007812 */ /* 0x000fc400078ec0ff */
[----:B------:R-:W-:Y:S01]  /*0820*/  LOP3.LUT R22, R22, R11, RZ, 0xc0, !PT ;  /* 0x0000000b16167212 */ /* 0x000fe200078ec0ff */
[----:B01----:R-:W-:Y:S06]  /*0830*/  @!P2 BRA `(.L_x_3) ;  /* 0x000000000008a947 */ /* 0x003fec0003800000 */
[----:B--2-4-:R-:W-:Y:S01]  /*0840*/  UCGABAR_ARV ;  /* 0x00000000000079c7 */ /* 0x014fe20008000000 */
[----:B------:R-:W-:Y:S05]  /*0850*/  BRA `(.L_x_4) ;  /* 0x0000000000047947 */ /* 0x000fea0003800000 */
.L_x_3:
[----:B--2-4-:R-:W-:Y:S01]  /*0860*/  NOP ;  /* 0x0000000000007918 */ /* 0x014fe20000000000 */
.L_x_4:
[----:B------:R-:W0:Y:S01]  /*0870*/  LDC R2, c[0x0][0x65c] ;  /* 0x00019700ff027b82 */ /* 0x000e220000000800 */
[----:B------:R-:W-:Y:S02]  /*0880*/  IMAD.U32 R10, RZ, RZ, UR8 ;  /* 0x00000008ff0a7e24 */ /* 0x000fe4000f8e00ff */
[----:B------:R-:W-:Y:S01]  /*0890*/  IMAD.MOV.U32 R11, RZ, RZ, RZ ;  /* 0x000000ffff0b7224 */ /* 0x000fe200078e00ff */
[----:B0-----:R-:W-:-:S04]  /*08a0*/  ISETP.NE.AND P1, PT, R2, 0x1, PT ;  /* 0x000000010200780c */ /* 0x001fc80003f25270 */
[----:B------:R-:W-:-:S09]  /*08b0*/  P2R R5, PR, RZ, 0x2 ;  /* 0x00000002ff057803 */ /* 0x000fd20000000000 */
[----:B------:R-:W0:Y:S01]  /*08c0*/  @P1 LDC R17, c[0x0][0x10] ;  /* 0x00000400ff111b82 */ /* 0x000e220000000800 */
[----:B------:R-:W-:Y:S02]  /*08d0*/  @P1 IMAD.MOV.U32 R5, RZ, RZ, RZ ;  /* 0x000000ffff051224 */ /* 0x000fe400078e00ff */
[----:B------:R-:W-:-:S05]  /*08e0*/  @P1 IMAD.MOV.U32 R15, RZ, RZ, RZ ;  /* 0x000000ffff0f1224 */ /* 0x000fca00078e00ff */
[----:B------:R-:W1:Y:S01]  /*08f0*/  @!P1 LDC R13, c[0x0][0xc] ;  /* 0x00000300ff0d9b82 */ /* 0x000e620000000800 */
[----:B------:R-:W-:Y:S01]  /*0900*/  ULDC UR4, c[0x0][0xc] ;  /* 0x0000030000047ab9 */ /* 0x000fe20000000800 */
[----:B------:R-:W-:Y:S01]  /*0910*/  ULDC UR5, c[0x0][0x10] ;  /* 0x0000040000057ab9 */ /* 0x000fe20000000800 */
[----:B------:R-:W-:Y:S01]  /*0920*/  ULDC UR6, c[0x0][0x14] ;  /* 0x0000050000067ab9 */ /* 0x000fe20000000800 */
[----:B------:R-:W-:-:S04]  /*0930*/  UIMAD.WIDE.U32 UR4, UR4, UR5, URZ ;  /* 0x00000005040472a5 */ /* 0x000fc8000f8e003f */
[----:B------:R-:W-:Y:S02]  /*0940*/  UIMAD.WIDE.U32 UR36, UR4, UR6, URZ ;  /* 0x00000006042472a5 */ /* 0x000fe4000f8e003f */
[----:B------:R-:W-:-:S04]  /*0950*/  UIMAD UR42, UR5, UR6, URZ ;  /* 0x00000006052a72a4 */ /* 0x000fc8000f8e023f */
[----:B------:R-:W-:Y:S01]  /*0960*/  UIADD3 UR42, UR37, UR42, URZ ;  /* 0x0000002a252a7290 */ /* 0x000fe2000fffe03f */
[----:B0-----:R-:W-:-:S04]  /*0970*/  @P1 IMAD.WIDE.U32 R16, R17, UR8, R4 ;  /* 0x0000000811101c25 */ /* 0x001fc8000f8e0004 */
[----:B------:R-:W-:Y:S02]  /*0980*/  @P1 IMAD.IADD R17, R17, 0x1, R15 ;  /* 0x0000000111111824 */ /* 0x000fe400078e020f */
[----:B-1----:R-:W-:-:S04]  /*0990*/  @!P1 IMAD.WIDE.U32 R10, R4, R13, R10 ;  /* 0x0000000d040a9225 */ /* 0x002fc800078e000a */
[----:B------:R-:W-:Y:S02]  /*09a0*/  @!P1 IMAD.MOV.U32 R16, RZ, RZ, R10 ;  /* 0x000000ffff109224 */ /* 0x000fe400078e000a */
[----:B------:R-:W-:Y:S01]  /*09b0*/  @!P1 IMAD.MOV.U32 R17, RZ, RZ, R11 ;  /* 0x000000ffff119224 */ /* 0x000fe200078e000b */
[----:B------:R-:W-:Y:S06]  /*09c0*/  @!P2 BRA `(.L_x_5) ;  /* 0x00000000000ca947 */ /* 0x000fec0003800000 */
[----:B------:R-:W-:Y:S01]  /*09d0*/  UCGABAR_WAIT ;  /* 0x0000000000007dc7 */ /* 0x000fe20008000000 */
[----:B------:R-:W-:Y:S01]  /*09e0*/  CCTL.IVALL ;  /* 0x00000000ff00798f */ /* 0x000fe20002000000 */
[----:B------:R-:W-:Y:S05]  /*09f0*/  BRA `(.L_x_6) ;  /* 0x0000000000047947 */ /* 0x000fea0003800000 */
.L_x_5:
[----:B------:R-:W-:Y:S06]  /*0a00*/  BAR.SYNC.DEFER_BLOCKING 0x0 ;  /* 0x0000000000007b1d */ /* 0x000fec0000010000 */
.L_x_6:
[----:B------:R-:W-:Y:S05]  /*0a10*/  @!P3 BRA `(.L_x_7) ;  /* 0x0000005c00c0b947 */ /* 0x000fea0003800000 */
[----:B------:R-:W-:-:S13]  /*0a20*/  ISETP.GT.U32.AND P0, PT, R8, 0x1, PT ;  /* 0x000000010800780c */ /* 0x000fda0003f04070 */
[----:B------:R-:W-:Y:S05]  /*0a30*/  @P0 EXIT ;  /* 0x000000000000094d */ /* 0x000fea0003800000 */
[----:B------:R-:W-:Y:S01]  /*0a40*/  ULDC.64 UR4, c[0x0][0x650] ;  /* 0x0001940000047ab9 */ /* 0x000fe20000000a00 */
[----:B------:R-:W-:Y:S01]  /*0a50*/  PRMT R3, RZ, 0x7610, R3 ;  /* 0x00007610ff037816 */ /* 0x000fe20000000003 */
[----:B------:R-:W-:Y:S01]  /*0a60*/  IMAD.MOV.U32 R103, RZ, RZ, -0x1 ;  /* 0xffffffffff677424 */ /* 0x000fe200078e00ff */
[----:B------:R-:W-:Y:S01]  /*0a70*/  ISETP.GE.U32.AND P0, PT, R16, UR4, PT ;  /* 0x0000000410007c0c */ /* 0x000fe2000bf06070 */
[----:B------:R-:W-:Y:S02]  /*0a80*/  IMAD.MOV.U32 R100, RZ, RZ, -0x1 ;  /* 0xffffffffff647424 */ /* 0x000fe400078e00ff */
[----:B------:R-:W-:Y:S01]  /*0a90*/  IMAD.MOV.U32 R101, RZ, RZ, -0x1 ;  /* 0xffffffffff657424 */ /* 0x000fe200078e00ff */
[----:B------:R-:W-:-:S13]  /*0aa0*/  ISETP.GE.U32.AND.EX P0, PT, R17, UR5, PT, P0 ;  /* 0x0000000511007c0c */ /* 0x000fda000bf06100 */
[----:B------:R-:W-:Y:S05]  /*0ab0*/  @P0 BRA `(.L_x_8) ;  /* 0x0000000400280947 */ /* 0x000fea0003800000 */
[----:B------:R-:W0:Y:S01]  /*0ac0*/  LDC.64 R24, c[0x0][0x628] ;  /* 0x00018a00ff187b82 */ /* 0x000e220000000a00 */
[----:B------:R-:W-:Y:S02]  /*0ad0*/  IMAD.MOV.U32 R10, RZ, RZ, R16 ;  /* 0x000000ffff0a7224 */ /* 0x000fe400078e0010 */
[----:B------:R-:W-:-:S05]  /*0ae0*/  IMAD.MOV.U32 R11, RZ, RZ, R17 ;  /* 0x000000ffff0b7224 */ /* 0x000fca00078e0011 */
[----:B------:R-:W1:Y:S08]  /*0af0*/  LDC R8, c[0x0][0x630] ;  /* 0x00018c00ff087b82 */ /* 0x000e700000000800 */
[----:B------:R-:W2:Y:S01]  /*0b00*/  LDC.64 R26, c[0x0][0x620] ;  /* 0x00018800ff1a7b82 */ /* 0x000ea20000000a00 */
[----:B0-----:R-:W-:-:S04]  /*0b10*/  ISETP.NE.U32.AND P0, PT, R24, RZ, PT ;  /* 0x000000ff1800720c */ /* 0x001fc80003f05070 */
[----:B------:R-:W-:-:S13]  /*0b20*/  ISETP.NE.AND.EX P0, PT, R25, RZ, PT, P0 ;  /* 0x000000ff1900720c */ /* 0x000fda0003f05300 */
[----:B-12---:R-:W-:Y:S05]  /*0b30*/  @!P0 BRA `(.L_x_9) ;  /* 0x0000000000288947 */ /* 0x006fea0003800000 */
[----:B------:R-:W0:Y:S02]  /*0b40*/  LDC R3, c[0x0][0x634] ;  /* 0x00018d00ff037b82 */ /* 0x000e240000000800 */
[----:B0-----:R-:W-:-:S05]  /*0b50*/  IADD3 R3, P0, R16, R3, RZ ;  /* 0x0000000310037210 */ /* 0x001fca0007f1e0ff */
[----:B------:R-:W-:-:S04]  /*0b60*/  IMAD.X R21, RZ, RZ, R17, P0 ;  /* 0x000000ffff157224 */ /* 0x000fc800000e0611 */
[----:B------:R-:W-:-:S04]  /*0b70*/  IMAD.WIDE.U32 R10, R21, R24, RZ ;  /* 0x00000018150a7225 */ /* 0x000fc800078e00ff */
[----:B------:R-:W-:-:S04]  /*0b80*/  IMAD.WIDE.U32 R12, P0, R3, R25, R10 ;  /* 0x00000019030c7225 */ /* 0x000fc8000780000a */
[----:B------:R-:W-:-:S04]  /*0b90*/  IMAD.WIDE.U32 R10, R3, R24, RZ ;  /* 0x00000018030a7225 */ /* 0x000fc800078e00ff */
[----:B------:R-:W-:Y:S01]  /*0ba0*/  IMAD.X R15, RZ, RZ, RZ, P0 ;  /* 0x000000ffff0f7224 */ /* 0x000fe200000e06ff */
[----:B------:R-:W-:Y:S01]  /*0bb0*/  IADD3 RZ, P0, R11, R12, RZ ;  /* 0x0000000c0bff7210 */ /* 0x000fe20007f1e0ff */
[----:B------:R-:W-:-:S04]  /*0bc0*/  IMAD.MOV.U32 R14, RZ, RZ, R13 ;  /* 0x000000ffff0e7224 */ /* 0x000fc800078e000d */
[----:B------:R-:W-:-:S08]  /*0bd0*/  IMAD.WIDE.U32.X R10, R21, R25, R14, P0 ;  /* 0x00000019150a7225 */ /* 0x000fd000000e040e */
.L_x_9:
[----:B------:R-:W0:Y:S01]  /*0be0*/  LDC.64 R30, c[0x0][0x640] ;  /* 0x00019000ff1e7b82 */ /* 0x000e220000000a00 */
[-CC-:B------:R-:W-:Y:S01]  /*0bf0*/  SHF.R.U64 R101, R10, R8.reuse, R11.reuse ;  /* 0x000000080a657219 */ /* 0x180fe2000000120b */
[----:B------:R-:W-:Y:S01]  /*0c00*/  IMAD R29, R9, R23, R4 ;  /* 0x00000017091d7224 */ /* 0x000fe200078e0204 */
[----:B------:R-:W-:Y:S01]  /*0c10*/  SHF.R.U32.HI R3, RZ, R8, R11 ;  /* 0x00000008ff037219 */ /* 0x000fe2000001160b */
[----:B------:R-:W-:Y:S01]  /*0c20*/  IMAD.MOV.U32 R23, RZ, RZ, 0x1 ;  /* 0x00000001ff177424 */ /* 0x000fe200078e00ff */
[----:B------:R-:W-:-:S03]  /*0c30*/  IADD3 R5, P0, RZ, -R101, RZ ;  /* 0x80000065ff057210 */ /* 0x000fc60007f1e0ff */
[----:B------:R-:W1:Y:S02]  /*0c40*/  LDC R12, c[0x0][0x618] ;  /* 0x00018600ff0c7b82 */ /* 0x000e640000000800 */
[----:B------:R-:W-:Y:S02]  /*0c50*/  IMAD.X R3, RZ, RZ, ~R3, P0 ;  /* 0x000000ffff037224 */ /* 0x000fe400000e0e03 */
[----:B------:R-:W-:-:S04]  /*0c60*/  IMAD.WIDE.U32 R10, R5, R26, R16 ;  /* 0x0000001a050a7225 */ /* 0x000fc800078e0010 */
[----:B------:R-:W2:Y:S01]  /*0c70*/  LDC R20, c[0x0][0x608] ;  /* 0x00018200ff147b82 */ /* 0x000ea20000000800 */
[----:B------:R-:W-:Y:S02]  /*0c80*/  IMAD R8, R3, R26, RZ ;  /* 0x0000001a03087224 */ /* 0x000fe400078e02ff */
[----:B------:R-:W-:Y:S02]  /*0c90*/  IMAD.MOV.U32 R3, RZ, RZ, -0x1 ;  /* 0xffffffffff037424 */ /* 0x000fe400078e00ff */
[----:B------:R-:W-:-:S03]  /*0ca0*/  IMAD R5, R5, R27, R8 ;  /* 0x0000001b05057224 */ /* 0x000fc600078e0208 */
[----:B------:R-:W3:Y:S01]  /*0cb0*/  LDC R28, c[0x0][0x658] ;  /* 0x00019600ff1c7b82 */ /* 0x000ee20000000800 */
[----:B------:R-:W-:Y:S01]  /*0cc0*/  IMAD.IADD R5, R11, 0x1, R5 ;  /* 0x000000010b057824 */ /* 0x000fe200078e0205 */
[----:B0-----:R-:W-:-:S04]  /*0cd0*/  ISETP.NE.U32.AND P0, PT, R30, RZ, PT ;  /* 0x000000ff1e00720c */ /* 0x001fc80003f05070 */
[----:B------:R-:W-:Y:S02]  /*0ce0*/  ISETP.NE.AND.EX P0, PT, R31, RZ, PT, P0 ;  /* 0x000000ff1f00720c */ /* 0x000fe40003f05300 */
[----:B------:R-:W0:Y:S01]  /*0cf0*/  LDC R24, c[0x0][0x600] ;  /* 0x00018000ff187b82 */ /* 0x000e220000000800 */
[-CC-:B-1----:R-:W-:Y:S02]  /*0d00*/  SHF.R.U64 R14, R10, R12.reuse, R5.reuse ;  /* 0x0000000c0a0e7219 */ /* 0x182fe40000001205 */
[----:B------:R-:W-:-:S05]  /*0d10*/  SHF.R.U32.HI R5, RZ, R12, R5 ;  /* 0x0000000cff057219 */ /* 0x000fca0000011605 */
[----:B------:R-:W1:Y:S01]  /*0d20*/  LDC R15, c[0x0][0x648] ;  /* 0x00019200ff0f7b82 */ /* 0x000e620000000800 */
[-CC-:B--2---:R-:W-:Y:S02]  /*0d30*/  SHF.R.U64 R27, R14, R20.reuse, R5.reuse ;  /* 0x000000140e1b7219 */ /* 0x184fe40000001205 */
[----:B------:R-:W-:-:S05]  /*0d40*/  SHF.R.U32.HI R5, RZ, R20, R5 ;  /* 0x00000014ff057219 */ /* 0x000fca0000011605 */
[----:B------:R-:W2:Y:S01]  /*0d50*/  LDC R21, c[0x0][0x638] ;  /* 0x00018e00ff157b82 */ /* 0x000ea20000000800 */
[-CC-:B---3--:R-:W-:Y:S02]  /*0d60*/  SHF.R.U64 R20, R27, R28.reuse, R5.reuse ;  /* 0x0000001c1b147219 */ /* 0x188fe40000001205 */
[-C--:B------:R-:W-:Y:S02]  /*0d70*/  SHF.L.U32 R3, R3, R28.reuse, RZ ;  /* 0x0000001c03037219 */ /* 0x080fe400000006ff */
[----:B------:R-:W-:Y:S01]  /*0d80*/  SHF.R.U32.HI R5, RZ, R28, R5 ;  /* 0x0000001cff057219 */ /* 0x000fe20000011605 */
[----:B------:R-:W-:Y:S01]  /*0d90*/  IMAD.MOV.U32 R4, RZ, RZ, R20 ;  /* 0x000000ffff047224 */ /* 0x000fe200078e0014 */
[----:B------:R-:W-:Y:S01]  /*0da0*/  LOP3.LUT R12, RZ, R3, RZ, 0x33, !PT ;  /* 0x00000003ff0c7212 */ /* 0x000fe200078e33ff */
[----:B------:R-:W3:Y:S01]  /*0db0*/  LDC R25, c[0x0][0x610] ;  /* 0x00018400ff197b82 */ /* 0x000ee20000000800 */
[----:B------:R-:W-:Y:S05]  /*0dc0*/  @!P0 BRA `(.L_x_10) ;  /* 0x0000000000288947 */ /* 0x000fea0003800000 */
[----:B------:R-:W4:Y:S02]  /*0dd0*/  LDC R3, c[0x0][0x64c] ;  /* 0x00019300ff037b82 */ /* 0x000f240000000800 */
[----:B----4-:R-:W-:-:S05]  /*0de0*/  IADD3 R3, P0, R20, R3, RZ ;  /* 0x0000000314037210 */ /* 0x010fca0007f1e0ff */
        /* <DEDUP_REMOVED lines=8> */
.L_x_10:
[----:B-1----:R-:W-:Y:S01]  /*0e70*/  SHF.R.U64 R4, R4, R15, R5 ;  /* 0x0000000f04047219 */ /* 0x002fe20000001205 */
[----:B0-----:R-:W-:Y:S01]  /*0e80*/  VIADD R5, R24, 0xffffffff ;  /* 0xffffffff18057836 */ /* 0x001fe20000000000 */
[----:B------:R-:W-:Y:S02]  /*0e90*/  SHF.L.U32 R3, R23, R28, RZ ;  /* 0x0000001c17037219 */ /* 0x000fe400000006ff */
[----:B------:R-:W-:Y:S01]  /*0ea0*/  LOP3.LUT R12, R27, R12, RZ, 0xc0, !PT ;  /* 0x0000000c1b0c7212 */ /* 0x000fe200078ec0ff */
[----:B------:R-:W-:Y:S01]  /*0eb0*/  IMAD.MOV R8, RZ, RZ, -R4 ;  /* 0x000000ffff087224 */ /* 0x000fe200078e0a04 */
[----:B------:R-:W-:Y:S02]  /*0ec0*/  SEL R6, R6, R29, !P1 ;  /* 0x0000001d06067207 */ /* 0x000fe40004800000 */
[----:B------:R-:W-:Y:S01]  /*0ed0*/  LOP3.LUT R5, R14, R5, RZ, 0xc0, !PT ;  /* 0x000000050e057212 */ /* 0x000fe200078ec0ff */
[----:B------:R-:W-:Y:S02]  /*0ee0*/  IMAD R9, R3, R4, R12 ;  /* 0x0000000403097224 */ /* 0x000fe400078e020c */
[----:B--2---:R-:W-:-:S02]  /*0ef0*/  IMAD R3, R8, R21, R20 ;  /* 0x0000001508037224 */ /* 0x004fc400078e0214 */
[----:B---3--:R-:W-:Y:S02]  /*0f00*/  IMAD R6, R9, R25, R6 ;  /* 0x0000001909067224 */ /* 0x008fe400078e0206 */
[----:B------:R-:W-:Y:S02]  /*0f10*/  IMAD R103, R3, R24, R5 ;  /* 0x0000001803677224 */ /* 0x000fe400078e0205 */
[----:B------:R-:W-:-:S03]  /*0f20*/  IMAD.MOV.U32 R4, RZ, RZ, 0x1 ;  /* 0x00000001ff047424 */ /* 0x000fc600078e00ff */
[----:B------:R-:W-:Y:S02]  /*0f30*/  SEL R100, R103, R6, !P1 ;  /* 0x0000000667647207 */ /* 0x000fe40004800000 */
[----:B------:R-:W-:Y:S02]  /*0f40*/  PRMT R3, R4, 0x7610, R3 ;  /* 0x0000761004037816 */ /* 0x000fe40000000003 */
[----:B------:R-:W-:-:S07]  /*0f50*/  SEL R103, R6, R103, !P1 ;  /* 0x0000006706677207 */ /* 0x000fce0004800000 */
.L_x_8:
[----:B------:R-:W-:-:S08]  /*0f60*/  NOP ;  /* 0x0000000000007918 */ /* 0x000fd00000000000 */
[----:B------:R-:W0:Y:S02]  /*0f70*/  USETMAXREG.TRY_ALLOC.CTAPOOL UP0, 0xe8 ;  /* 0x000000e8000079c8 */ /* 0x000e240008000600 */
[----:B0-----:R-:W-:-:S13]  /*0f80*/  PLOP3.LUT P0, PT, PT, PT, UP0, 0x80, 0x0 ;  /* 0x000000000000781c */ /* 0x001fda0003f0f008 */
[----:B------:R-:W-:Y:S05]  /*0f90*/  @!P0 BRA `(.L_x_8) ;  /* 0xfffffffc00f08947 */ /* 0x000fea000383ffff */
[----:B------:R-:W-:Y:S01]  /*0fa0*/  ULDC.64 UR4, c[0x0][0x598] ;  /* 0x0001660000047ab9 */ /* 0x000fe20000000a00 */
[----:B------:R-:W-:Y:S01]  /*0fb0*/  ULDC.64 UR38, c[0x0][0x208] ;  /* 0x0000820000267ab9 */ /* 0x000fe20000000a00 */
[----:B------:R-:W-:-:S04]  /*0fc0*/  ISETP.NE.U32.AND P0, PT, RZ, UR4, PT ;  /* 0x00000004ff007c0c */ /* 0x000fc8000bf05070 */
[----:B------:R-:W-:-:S13]  /*0fd0*/  ISETP.NE.AND.EX P0, PT, RZ, UR5, PT, P0 ;  /* 0x00000005ff007c0c */ /* 0x000fda000bf05300 */
[----:B------:R-:W-:Y:S05]  /*0fe0*/  @!P0 BRA `(.L_x_11) ;  /* 0x00000000001c8947 */ /* 0x000fea0003800000 */
[----:B------:R-:W0:Y:S02]  /*0ff0*/  LDC.64 R4, c[0x0][0x598] ;  /* 0x00016600ff047b82 */ /* 0x000e240000000a00 */
[----:B0-----:R-:W2:Y:S02]  /*1000*/  LDG.E.64 R4, desc[UR38][R4.64] ;  /* 0x0000002604047981 */ /* 0x001ea4000c1e1b00 */
[----:B--2---:R-:W-:-:S04]  /*1010*/  ISETP.NE.U32.AND P0, PT, R4, RZ, PT ;  /* 0x000000ff0400720c */ /* 0x004fc80003f05070 */
[----:B------:R-:W-:-:S13]  /*1020*/  ISETP.NE.AND.EX P0, PT, R5, RZ, PT, P0 ;  /* 0x000000ff0500720c */ /* 0x000fda0003f05300 */
[----:B------:R-:W-:Y:S05]  /*1030*/  @!P0 BRA `(.L_x_11) ;  /* 0x0000000000088947 */ /* 0x000fea0003800000 */
[----:B------:R0:W5:Y:S01]  /*1040*/  LD.E R23, desc[UR38][R4.64] ;  /* 0x0000002604177980 */ /* 0x000162000c101900 */
[----:B------:R-:W-:Y:S05]  /*1050*/  BRA `(.L_x_12) ;  /* 0x0000000000247947 */ /* 0x000fea0003800000 */
.L_x_11:
[----:B------:R-:W-:Y:S02]  /*1060*/  ULDC.64 UR4, c[0x0][0x588] ;  /* 0x0001620000047ab9 */ /* 0x000fe40000000a00 */
[----:B------:R-:W-:-:S04]  /*1070*/  ISETP.NE.U32.AND P0, PT, RZ, UR4, PT ;  /* 0x00000004ff007c0c */ /* 0x000fc8000bf05070 */
[----:B------:R-:W-:-:S13]  /*1080*/  ISETP.NE.AND.EX P0, PT, RZ, UR5, PT, P0 ;  /* 0x00000005ff007c0c */ /* 0x000fda000bf05300 */
[----:B------:R-:W-:Y:S05]  /*1090*/  @!P0 BRA `(.L_x_13) ;  /* 0x00000000000c8947 */ /* 0x000fea0003800000 */
[----:B------:R-:W0:Y:S02]  /*10a0*/  LDC.64 R4, c[0x0][0x588] ;  /* 0x00016200ff047b82 */ /* 0x000e240000000a00 */
[----:B0-----:R1:W5:Y:S01]  /*10b0*/  LDG.E R23, desc[UR38][R4.64] ;  /* 0x0000002604177981 */ /* 0x001362000c1e1900 */
[----:B------:R-:W-:Y:S05]  /*10c0*/  BRA `(.L_x_12) ;  /* 0x0000000000087947 */ /* 0x000fea0003800000 */
.L_x_13:
[----:B------:R-:W-:Y:S02]  /*10d0*/  ULDC UR4, c[0x0][0x580] ;  /* 0x0001600000047ab9 */ /* 0x000fe40000000800 */
[----:B------:R-:W-:-:S07]  /*10e0*/  IMAD.U32 R23, RZ, RZ, UR4 ;  /* 0x00000004ff177e24 */ /* 0x000fce000f8e00ff */
.L_x_12:
[----:B------:R-:W-:Y:S02]  /*10f0*/  ULDC.64 UR4, c[0x0][0x5a0] ;  /* 0x0001680000047ab9 */ /* 0x000fe40000000a00 */
[----:B------:R-:W-:-:S04]  /*1100*/  ISETP.NE.U32.AND P0, PT, RZ, UR4, PT ;  /* 0x00000004ff007c0c */ /* 0x000fc8000bf05070 */
[----:B------:R-:W-:-:S13]  /*1110*/  ISETP.NE.AND.EX P0, PT, RZ, UR5, PT, P0 ;  /* 0x00000005ff007c0c */ /* 0x000fda000bf05300 */
[----:B------:R-:W-:Y:S05]  /*1120*/  @!P0 BRA `(.L_x_14) ;  /* 0x00000000001c8947 */ /* 0x000fea0003800000 */
[----:B01----:R-:W0:Y:S02]  /*1130*/  LDC.64 R4, c[0x0][0x5a0] ;  /* 0x00016800ff047b82 */ /* 0x003e240000000a00 */
[----:B0-----:R-:W2:Y:S02]  /*1140*/  LDG.E.64 R4, desc[UR38][R4.64] ;  /* 0x0000002604047981 */ /* 0x001ea4000c1e1b00 */
[----:B--2---:R-:W-:-:S04]  /*1150*/  ISETP.NE.U32.AND P0, PT, R4, RZ, PT ;  /* 0x000000ff0400720c */ /* 0x004fc80003f05070 */
[----:B------:R-:W-:-:S13]  /*1160*/  ISETP.NE.AND.EX P0, PT, R5, RZ, PT, P0 ;  /* 0x000000ff0500720c */ /* 0x000fda0003f05300 */
[----:B------:R-:W-:Y:S05]  /*1170*/  @!P0 BRA `(.L_x_14) ;  /* 0x0000000000088947 */ /* 0x000fea0003800000 */
[----:B------:R0:W5:Y:S01]  /*1180*/  LD.E R90, desc[UR38][R4.64] ;  /* 0x00000026045a7980 */ /* 0x000162000c101900 */
[----:B------:R-:W-:Y:S05]  /*1190*/  BRA `(.L_x_15) ;  /* 0x0000000000247947 */ /* 0x000fea0003800000 */
.L_x_14:
[----:B------:R-:W-:Y:S02]  /*11a0*/  ULDC.64 UR4, c[0x0][0x590] ;  /* 0x0001640000047ab9 */ /* 0x000fe40000000a00 */
[----:B------:R-:W-:-:S04]  /*11b0*/  ISETP.NE.U32.AND P0, PT, RZ, UR4, PT ;  /* 0x00000004ff007c0c */ /* 0x000fc8000bf05070 */
[----:B------:R-:W-:-:S13]  /*11c0*/  ISETP.NE.AND.EX P0, PT, RZ, UR5, PT, P0 ;  /* 0x00000005ff007c0c */ /* 0x000fda000bf05300 */
[----:B------:R-:W-:Y:S05]  /*11d0*/  @!P0 BRA `(.L_x_16) ;  /* 0x00000000000c8947 */ /* 0x000fea0003800000 */
[----:B------:R-:W2:Y:S02]  /*11e0*/  LDC.64 R90, c[0x0][0x590] ;  /* 0x00016400ff5a7b82 */ /* 0x000ea40000000a00 */
[----:B--2---:R2:W5:Y:S01]  /*11f0*/  LDG.E R90, desc[UR38][R90.64] ;  /* 0x000000265a5a7981 */ /* 0x004562000c1e1900 */
[----:B------:R-:W-:Y:S05]  /*1200*/  BRA `(.L_x_15) ;  /* 0x0000000000087947 */ /* 0x000fea0003800000 */
.L_x_16:
[----:B------:R-:W-:Y:S02]  /*1210*/  ULDC UR4, c[0x0][0x584] ;  /* 0x0001610000047ab9 */ /* 0x000fe40000000800 */
[----:B------:R-:W-:-:S07]  /*1220*/  IMAD.U32 R90, RZ, RZ, UR4 ;  /* 0x00000004ff5a7e24 */ /* 0x000fce000f8e00ff */
.L_x_15:
[----:B------:R-:W-:-:S13]  /*1230*/  LOP3.LUT P0, RZ, R3, 0xff, RZ, 0xc0, !PT ;  /* 0x000000ff03ff7812 */ /* 0x000fda000780c0ff */
[----:B------:R-:W-:Y:S05]  /*1240*/  @!P0 EXIT ;  /* 0x000000000000894d */ /* 0x000fea0003800000 */
[----:B------:R-:W3:Y:S01]  /*1250*/  LDC R93, c[0x0][0x658] ;  /* 0x00019600ff5d7b82 */ /* 0x000ee20000000800 */
[----:B------:R-:W-:Y:S01]  /*1260*/  LOP3.LUT R7, R7, 0x1, RZ, 0xc0, !PT ;  /* 0x0000000107077812 */ /* 0x000fe200078ec0ff */
[----:B------:R-:W-:Y:S01]  /*1270*/  ULDC.64 UR6, c[0x0][0x288] ;  /* 0x0000a20000067ab9 */ /* 0x000fe20000000a00 */
[----:B------:R-:W-:Y:S01]  /*1280*/  SHF.R.U32.HI R3, RZ, 0x2, R95 ;  /* 0x00000002ff037819 */ /* 0x000fe2000001165f */
[----:B------:R-:W-:Y:S01]  /*1290*/  UIADD3 UR4, UR7, 0x3f, URZ ;  /* 0x0000003f07047890 */ /* 0x000fe2000fffe03f */
[----:B------:R-:W-:Y:S01]  /*12a0*/  SHF.R.U32.HI R0, RZ, 0x1, R0 ;  /* 0x00000001ff007819 */ /* 0x000fe20000011600 */
[----:B------:R-:W-:Y:S01]  /*12b0*/  IMAD.SHL.U32 R88, R7, 0x40, RZ ;  /* 0x0000004007587824 */ /* 0x000fe200078e00ff */
[----:B------:R-:W-:Y:S01]  /*12c0*/  LOP3.LUT R3, R3, 0x7, RZ, 0xc0, !PT ;  /* 0x0000000703037812 */ /* 0x000fe200078ec0ff */
[----:B------:R-:W4:Y:S01]  /*12d0*/  LDC.64 R8, c[0x0][0x5c8] ;  /* 0x00017200ff087b82 */ /* 0x000f220000000a00 */
[----:B------:R-:W-:Y:S01]  /*12e0*/  USHF.R.S32.HI UR5, URZ, 0x1f, UR4 ;  /* 0x0000001f3f057899 */ /* 0x000fe20008011404 */
[----:B------:R-:W-:Y:S01]  /*12f0*/  LOP3.LUT R0, R0, 0x30, RZ, 0xc0, !PT ;  /* 0x0000003000007812 */ /* 0x000fe200078ec0ff */
[----:B------:R-:W-:Y:S01]  /*1300*/  IMAD.MOV.U32 R6, RZ, RZ, 0x1 ;  /* 0x00000001ff067424 */ /* 0x000fe200078e00ff */
[--C-:B------:R-:W-:Y:S01]  /*1310*/  LOP3.LUT R88, R88, 0x40, R3.reuse, 0xe2, !PT ;  /* 0x0000004058587812 */ /* 0x100fe200078ee203 */
[----:B------:R-:W-:Y:S01]  /*1320*/  ULEA.HI UR5, UR5, UR4, URZ, 0x6 ;  /* 0x0000000405057291 */ /* 0x000fe2000f8f303f */
[-C--:B01----:R-:W-:Y:S01]  /*1330*/  IADD3 R4, RZ, -R0.reuse, -R3 ;  /* 0x80000000ff047210 */ /* 0x083fe20007ffe803 */
[----:B------:R-:W-:Y:S01]  /*1340*/  IMAD.U32 R5, RZ, RZ, UR6 ;  /* 0x00000006ff057e24 */ /* 0x000fe2000f8e00ff */
[----:B------:R-:W0:Y:S01]  /*1350*/  LDC R97, c[0x0][0x600] ;  /* 0x00018000ff617b82 */ /* 0x000e220000000800 */
[----:B------:R-:W-:Y:S01]  /*1360*/  LOP3.LUT R88, R88, R0, RZ, 0xfc, !PT ;  /* 0x0000000058587212 */ /* 0x000fe200078efcff */
[----:B------:R-:W-:Y:S01]  /*1370*/  IMAD.MOV.U32 R0, RZ, RZ, -0x1 ;  /* 0xffffffffff007424 */ /* 0x000fe200078e00ff */
[----:B------:R-:W-:Y:S01]  /*1380*/  USHF.R.S32.HI UR43, URZ, 0x6, UR5 ;  /* 0x000000063f2b7899 */ /* 0x000fe20008011405 */
[----:B------:R-:W-:Y:S01]  /*1390*/  LOP3.LUT R94, R95, 0x3, RZ, 0xc0, !PT ;  /* 0x000000035f5e7812 */ /* 0x000fe200078ec0ff */
[----:B------:R-:W-:Y:S01]  /*13a0*/  IMAD R4, R7, -0x40, R4 ;  /* 0xffffffc007047824 */ /* 0x000fe200078e0204 */
[C---:B------:R-:W-:Y:S01]  /*13b0*/  LOP3.LUT R96, R95.reuse, 0x80, RZ, 0xc0, !PT ;  /* 0x000000805f607812 */ /* 0x040fe200078ec0ff */
[----:B------:R-:W-:Y:S01]  /*13c0*/  UISETP.LT.AND UP0, UPT, UR43, 0x1, UPT ;  /* 0x000000012b00788c */ /* 0x000fe2000bf01270 */
[-C--:B---3--:R-:W-:Y:S01]  /*13d0*/  SHF.L.U32 R0, R0, R93.reuse, RZ ;  /* 0x0000005d00007219 */ /* 0x088fe200000006ff */
[----:B------:R-:W-:Y:S01]  /*13e0*/  ULDC UR4, c[0x0][0x284] ;  /* 0x0000a10000047ab9 */ /* 0x000fe20000000800 */
[----:B------:R-:W-:Y:S01]  /*13f0*/  IMAD R94, R94, -0x2, R5 ;  /* 0xfffffffe5e5e7824 */ /* 0x000fe200078e0205 */
[----:B------:R-:W-:Y:S01]  /*1400*/  USEL UR44, UR43, 0x1, UP0 ;  /* 0x000000012b2c7887 */ /* 0x000fe20008000000 */
[----:B------:R-:W-:Y:S01]  /*1410*/  SHF.L.U32 R93, R6, R93, RZ ;  /* 0x0000005d065d7219 */ /* 0x000fe200000006ff */
[----:B------:R-:W-:Y:S01]  /*1420*/  IMAD.SHL.U32 R95, R95, 0x2, RZ ;  /* 0x000000025f5f7824 */ /* 0x000fe200078e00ff */
[----:B------:R-:W-:Y:S01]  /*1430*/  LOP3.LUT R102, R18, 0x1, RZ, 0xfc, !PT ;  /* 0x0000000112667812 */ /* 0x000fe200078efcff */
[----:B------:R-:W-:Y:S01]  /*1440*/  VIADD R99, R4, UR4 ;  /* 0x0000000404637c36 */ /* 0x000fe20008000000 */
[C---:B----4-:R-:W-:Y:S01]  /*1450*/  SHF.L.U64.HI R92, R8.reuse, 0x3, R9 ;  /* 0x00000003085c7819 */ /* 0x050fe20000010209 */
[----:B--2---:R-:W-:Y:S01]  /*1460*/  IMAD.SHL.U32 R91, R8, 0x8, RZ ;  /* 0x00000008085b7824 */ /* 0x004fe200078e00ff */
[----:B------:R-:W-:Y:S01]  /*1470*/  SHF.R.U32.HI R96, RZ, 0x7, R96 ;  /* 0x00000007ff607819 */ /* 0x000fe20000011660 */
[----:B------:R-:W-:Y:S01]  /*1480*/  IMAD.MOV.U32 R89, RZ, RZ, RZ ;  /* 0x000000ffff597224 */ /* 0x000fe200078e00ff */
[----:B------:R-:W-:Y:S01]  /*1490*/  LOP3.LUT R98, RZ, R0, RZ, 0x33, !PT ;  /* 0x00000000ff627212 */ /* 0x000fe200078e33ff */
[----:B------:R-:W-:Y:S01]  /*14a0*/  UIADD3 UR44, UR43, -UR44, URZ ;  /* 0x8000002c2b2c7290 */ /* 0x000fe2000fffe03f */
[----:B------:R-:W-:Y:S01]  /*14b0*/  UMOV UR40, URZ ;  /* 0x0000003f00287c82 */ /* 0x000fe20008000000 */
[----:B0-----:R-:W-:Y:S01]  /*14c0*/  VIADD R97, R97, 0xffffffff ;  /* 0xffffffff61617836 */ /* 0x001fe20000000000 */
[----:B------:R-:W-:-:S09]  /*14d0*/  UMOV UR41, URZ ;  /* 0x0000003f00297c82 */ /* 0x000fd20008000000 */
.L_x_164:
[----:B0-----:R-:W0:Y:S01]  /*14e0*/  SHFL.IDX PT, R0, R96, RZ, 0x1f ;  /* 0x00001fff60007589 */ /* 0x001e2200000e0000 */
[----:B-1----:R-:W1:Y:S01]  /*14f0*/  S2UR UR7, SR_CgaCtaId ;  /* 0x00000000000779c3 */ /* 0x002e620000008800 */
[----:B------:R-:W-:Y:S01]  /*1500*/  UMOV UR6, 0x400 ;  /* 0x0000040000067882 */ /* 0x000fe20000000000 */
[----:B0-----:R-:W-:Y:S01]  /*1510*/  R2UR UR4, R0 ;  /* 0x00000000000472ca */ /* 0x001fe200000e0000 */
[----:B-1----:R-:W-:-:S12]  /*1520*/  ULEA UR6, UR7, UR6, 0x18 ;  /* 0x0000000607067291 */ /* 0x002fd8000f8ec03f */
[----:B------:R-:W-:-:S04]  /*1530*/  ULEA.HI UR5, UR4, UR4, URZ, 0x1 ;  /* 0x0000000404057291 */ /* 0x000fc8000f8f083f */
[----:B------:R-:W-:-:S04]  /*1540*/  ULOP3.LUT UR5, UR5, 0x7fffe, URZ, 0xc0, !UPT ;  /* 0x0007fffe05057892 */ /* 0x000fc8000f8ec03f */
[----:B------:R-:W-:-:S03]  /*1550*/  UIADD3 UR5, UR4, -UR5, URZ ;  /* 0x8000000504057290 */ /* 0x000fc6000fffe03f */
[----:B------:R-:W-:Y:S01]  /*1560*/  ULDC UR4, c[0x0][0x28c] ;  /* 0x0000a30000047ab9 */ /* 0x000fe20000000800 */
[----:B------:R-:W-:Y:S01]  /*1570*/  ULEA UR5, UR5, UR6, 0xd ;  /* 0x0000000605057291 */ /* 0x000fe2000f8e683f */
[----:B------:R-:W-:-:S03]  /*1580*/  ISETP.LT.AND P0, PT, RZ, UR4, PT ;  /* 0x00000004ff007c0c */ /* 0x000fc6000bf01270 */
[----:B------:R-:W-:-:S04]  /*1590*/  UIADD3 UR5, UR5, 0x180, URZ ;  /* 0x0000018005057890 */ /* 0x000fc8000fffe03f */
[----:B------:R-:W-:-:S04]  /*15a0*/  USHF.R.U32.HI UR5, URZ, 0x4, UR5 ;  /* 0x000000043f057899 */ /* 0x000fc80008011605 */
[----:B------:R-:W-:Y:S02]  /*15b0*/  ULOP3.LUT UR45, UR5, 0x3fff, URZ, 0xc0, !UPT ;  /* 0x00003fff052d7892 */ /* 0x000fe4000f8ec03f */
[----:B--2345:R-:W-:Y:S10]  /*15c0*/  @P0 BRA `(.L_x_17) ;  /* 0x0000000000400947 */ /* 0x03cff40003800000 */
[----:B------:R-:W-:Y:S01]  /*15d0*/  MOV R0, 0x0 ;  /* 0x0000000000007802 */ /* 0x000fe20000000f00 */
[----:B------:R-:W-:Y:S01]  /*15e0*/  ULDC.64 UR4, c[0x4][0x68] ;  /* 0x01001a0000047ab9 */ /* 0x000fe20000000a00 */
[----:B------:R-:W-:Y:S01]  /*15f0*/  ULDC.64 UR6, c[0x4][0x8] ;  /* 0x0100020000067ab9 */ /* 0x000fe20000000a00 */
[----:B------:R-:W-:Y:S01]  /*1600*/  IMAD.U32 R4, RZ, RZ, UR4 ;  /* 0x00000004ff047e24 */ /* 0x000fe2000f8e00ff */
[----:B------:R0:W1:Y:S01]  /*1610*/  LDC.64 R14, c[0x4][R0] ;  /* 0x01000000000e7b82 */ /* 0x0000620000000a00 */
[----:B------:R-:W-:Y:S01]  /*1620*/  IMAD.U32 R5, RZ, RZ, UR5 ;  /* 0x00000005ff057e24 */ /* 0x000fe2000f8e00ff */
[----:B------:R-:W-:Y:S01]  /*1630*/  ULDC.64 UR4, c[0x4][0x70] ;  /* 0x01001c0000047ab9 */ /* 0x000fe20000000a00 */
[----:B------:R-:W-:Y:S02]  /*1640*/  IMAD.U32 R10, RZ, RZ, UR6 ;  /* 0x00000006ff0a7e24 */ /* 0x000fe4000f8e00ff */
[----:B------:R-:W-:Y:S02]  /*1650*/  IMAD.U32 R6, RZ, RZ, UR4 ;  /* 0x00000004ff067e24 */ /* 0x000fe4000f8e00ff */
[----:B------:R-:W-:-:S02]  /*1660*/  IMAD.U32 R7, RZ, RZ, UR5 ;  /* 0x00000005ff077e24 */ /* 0x000fc4000f8e00ff */
[----:B------:R-:W-:Y:S02]  /*1670*/  IMAD.U32 R11, RZ, RZ, UR7 ;  /* 0x00000007ff0b7e24 */ /* 0x000fe4000f8e00ff */
[----:B------:R-:W-:Y:S02]  /*1680*/  IMAD.MOV.U32 R8, RZ, RZ, 0x1e1 ;  /* 0x000001e1ff087424 */ /* 0x000fe400078e00ff */
[----:B------:R-:W-:Y:S02]  /*1690*/  IMAD.MOV.U32 R12, RZ, RZ, 0x1 ;  /* 0x00000001ff0c7424 */ /* 0x000fe400078e00ff */
[----:B0-----:R-:W-:-:S07]  /*16a0*/  IMAD.MOV.U32 R13, RZ, RZ, RZ ;  /* 0x000000ffff0d7224 */ /* 0x001fce00078e00ff */
[----:B------:R-:W-:-:S07]  /*16b0*/  LEPC R20, `(.L_x_17) ;  /* 0x000000001014794e */ /* 0x000fce0000000000 */
[----:B-1---5:R-:W-:Y:S05]  /*16c0*/  CALL.ABS.NOINC R14 ;  /* 0x000000000e007343 */ /* 0x022fea0003c00000 */
.L_x_17:
[----:B------:R-:W-:-:S13]  /*16d0*/  ISETP.NE.AND P0, PT, R102, 0x3, PT ;  /* 0x000000036600780c */ /* 0x000fda0003f05270 */
[----:B------:R-:W-:Y:S05]  /*16e0*/  @!P0 BRA `(.L_x_18) ;  /* 0x0000000000048947 */ /* 0x000fea0003800000 */
[----:B------:R-:W-:Y:S01]  /*16f0*/  BPT.TRAP 0x1 ;  /* 0x000000040000795c */ /* 0x000fe20000300000 */
.L_x_18:
[----:B------:R-:W0:Y:S01]  /*1700*/  S2UR UR5, SR_CgaCtaId ;  /* 0x00000000000579c3 */ /* 0x000e220000008800 */
[----:B------:R-:W-:Y:S01]  /*1710*/  UMOV UR4, 0x400 ;  /* 0x0000040000047882 */ /* 0x000fe20000000000 */
[----:B------:R-:W-:Y:S02]  /*1720*/  IMAD.U32 R0, RZ, RZ, UR40 ;  /* 0x00000028ff007e24 */ /* 0x000fe4000f8e00ff */
[----:B------:R-:W-:-:S03]  /*1730*/  IMAD.U32 R3, RZ, RZ, UR41 ;  /* 0x00000029ff037e24 */ /* 0x000fc6000f8e00ff */
[----:B------:R-:W-:Y:S01]  /*1740*/  SHF.L.U32 R0, R0, 0x1f, RZ ;  /* 0x0000001f00007819 */ /* 0x000fe200000006ff */
[----:B0-----:R-:W-:-:S06]  /*1750*/  ULEA UR4, UR5, UR4, 0x18 ;  /* 0x0000000405047291 */ /* 0x001fcc000f8ec03f */
[----:B------:R-:W-:-:S04]  /*1760*/  IMAD.U32 R6, RZ, RZ, UR4 ;  /* 0x00000004ff067e24 */ /* 0x000fc8000f8e00ff */
[----:B------:R-:W-:-:S04]  /*1770*/  IMAD R3, R3, 0x8, R6 ;  /* 0x0000000803037824 */ /* 0x000fc800078e0206 */
[----:B------:R0:W1:Y:S01]  /*1780*/  SYNCS.PHASECHK.TRANS64.TRYWAIT P1, [R3+URZ], R0 ;  /* 0x00000000030075a7 */ /* 0x000062000802017f */
[----:B------:R-:W-:Y:S05]  /*1790*/  @!P0 BRA `(.L_x_19) ;  /* 0x0000000000048947 */ /* 0x000fea0003800000 */
[----:B------:R-:W-:Y:S01]  /*17a0*/  BPT.TRAP 0x1 ;  /* 0x000000040000795c */ /* 0x000fe20000300000 */
.L_x_19:
[----:B------:R-:W-:-:S05]  /*17b0*/  IMAD.U32 R4, RZ, RZ, UR44 ;  /* 0x0000002cff047e24 */ /* 0x000fca000f8e00ff */
[----:B------:R-:W-:Y:S01]  /*17c0*/  ISETP.GE.AND P2, PT, R4, 0x1, PT ;  /* 0x000000010400780c */ /* 0x000fe20003f46270 */
[----:B-1----:R-:W-:-:S12]  /*17d0*/  @P1 BRA `(.L_x_20) ;  /* 0x0000000000081947 */ /* 0x002fd80003800000 */
[----:B------:R-:W1:Y:S02]  /*17e0*/  SYNCS.PHASECHK.TRANS64.TRYWAIT P1, [R3+URZ], R0 ;  /* 0x00000000030075a7 */ /* 0x000e64000802017f */
[----:B-1----:R-:W-:Y:S05]  /*17f0*/  @!P1 BRA `(.L_x_21) ;  /* 0x00000068002c9947 */ /* 0x002fea0003800000 */
.L_x_20:
[----:B------:R-:W-:Y:S05]  /*1800*/  WARPSYNC.ALL ;  /* 0x0000000000007948 */ /* 0x000fea0003800000 */
[----:B------:R-:W-:Y:S01]  /*1810*/  R2UR UR4, R6 ;  /* 0x00000000060472ca */ /* 0x000fe200000e0000 */
[----:B------:R-:W-:Y:S01]  /*1820*/  ULEA UR5, UR41, UR45, 0xa ;  /* 0x0000002d29057291 */ /* 0x000fe2000f8e503f */
[----:B------:R-:W-:Y:S01]  /*1830*/  WARPGROUP.ARRIVE ;  /* 0x00000000000079c5 */ /* 0x000fe20000000000 */
[----:B------:R-:W-:Y:S01]  /*1840*/  UMOV UR9, 0x40000040 ;  /* 0x4000004000097882 */ /* 0x000fe20000000000 */
[----:B------:R-:W-:-:S04]  /*1850*/  UMOV UR11, 0x40000040 ;  /* 0x40000040000b7882 */ /* 0x000fc80000000000 */
[----:B------:R-:W-:-:S05]  /*1860*/  UMOV UR8, UR5 ;  /* 0x0000000500087c82 */ /* 0x000fca0008000000 */
[----:B------:R-:W-:-:S04]  /*1870*/  UIADD3 UR4, UR4, 0x1c180, URZ ;  /* 0x0001c18004047890 */ /* 0x000fc8000fffe03f */
[----:B------:R-:W-:-:S04]  /*1880*/  USHF.R.U32.HI UR4, URZ, 0x4, UR4 ;  /* 0x000000043f047899 */ /* 0x000fc80008011604 */
[----:B------:R-:W-:-:S04]  /*1890*/  ULOP3.LUT UR4, UR4, 0x3fff, URZ, 0xc0, !UPT ;  /* 0x00003fff04047892 */ /* 0x000fc8000f8ec03f */
[----:B------:R-:W-:-:S04]  /*18a0*/  ULOP3.LUT UR4, UR4, 0x10000, URZ, 0xfc, !UPT ;  /* 0x0001000004047892 */ /* 0x000fc8000f8efc3f */
[----:B------:R-:W-:-:S07]  /*18b0*/  ULEA UR6, UR41, UR4, 0xa ;  /* 0x0000000429067291 */ /* 0x000fce000f8e503f */
[----:B------:R-:W-:Y:S02]  /*18c0*/  UMOV UR10, UR6 ;  /* 0x00000006000a7c82 */ /* 0x000fe40008000000 */
[----:B------:R-:W-:Y:S01]  /*18d0*/  HGMMA.64x128x16.F32 R24, gdesc[UR8].tnspA, RZ, !UPT, gsb0 ;  /* 0x21e00000081879f0 */ /* 0x000fe2000c0008ff */
[----:B------:R-:W-:Y:S02]  /*18e0*/  UIADD3 UR8, UR5, 0x80, URZ ;  /* 0x0000008005087890 */ /* 0x000fe4000fffe03f */
[----:B------:R-:W-:Y:S01]  /*18f0*/  UIADD3 UR10, UR6, 0x2, URZ ;  /* 0x00000002060a7890 */ /* 0x000fe2000fffe03f */
[----:B------:R-:W-:Y:S01]  /*1900*/  UMOV UR9, 0x40000040 ;  /* 0x4000004000097882 */ /* 0x000fe20000000000 */
[----:B------:R-:W-:Y:S01]  /*1910*/  UMOV UR11, 0x40000040 ;  /* 0x40000040000b7882 */ /* 0x000fe20000000000 */
[----:B------:R-:W-:Y:S02]  /*1920*/  WARPGROUP.DEPBAR.LE gsb0, 0x0 ;  /* 0x00008000000079c5 */ /* 0x000fe40000010000 */
[----:B------:R-:W-:-:S06]  /*1930*/  WARPGROUP.ARRIVE ;  /* 0x00000000000079c5 */ /* 0x000fcc0000000000 */
[----:B------:R-:W-:Y:S01]  /*1940*/  HGMMA.64x128x16.F32 R24, gdesc[UR8].tnspA, R24, gsb0 ;  /* 0x21e00000081879f0 */ /* 0x000fe20008000818 */
        /* <DEDUP_REMOVED lines=13> */
[----:B------:R-:W-:Y:S03]  /*1a20*/  HGMMA.64x128x16.F32 R24, gdesc[UR8].tnspA, R24, gsb0 ;  /* 0x21e00000081879f0 */ /* 0x000fe60008000818 */
[----:B------:R-:W-:Y:S02]  /*1a30*/  WARPGROUP.DEPBAR.LE gsb0, 0x0 ;  /* 0x00008000000079c5 */ /* 0x000fe40000010000 */
[----:B------:R-:W-:Y:S05]  /*1a40*/  @!P2 BRA `(.L_x_22) ;  /* 0x000000040028a947 */ /* 0x000fea0003800000 */
[----:B------:R-:W-:Y:S01]  /*1a50*/  UIADD3 UR5, UR41, 0x1, URZ ;  /* 0x0000000129057890 */ /* 0x000fe2000fffe03f */
[----:B01----:R-:W-:Y:S02]  /*1a60*/  IMAD.U32 R0, RZ, RZ, UR44 ;  /* 0x0000002cff007e24 */ /* 0x003fe4000f8e00ff */
[----:B------:R-:W-:Y:S01]  /*1a70*/  IMAD.U32 R3, RZ, RZ, UR41 ;  /* 0x00000029ff037e24 */ /* 0x000fe2000f8e00ff */
[----:B------:R-:W-:-:S04]  /*1a80*/  UISETP.NE.AND UP0, UPT, UR5, 0x7, UPT ;  /* 0x000000070500788c */ /* 0x000fc8000bf05270 */
[----:B------:R-:W-:Y:S02]  /*1a90*/  USEL UR6, URZ, 0x1, UP0 ;  /* 0x000000013f067887 */ /* 0x000fe40008000000 */
[----:B------:R-:W-:Y:S02]  /*1aa0*/  USEL UR5, UR5, URZ, UP0 ;  /* 0x0000003f05057287 */ /* 0x000fe40008000000 */
[----:B------:R-:W-:-:S06]  /*1ab0*/  ULOP3.LUT UR6, UR40, UR6, URZ, 0x3c, !UPT ;  /* 0x0000000628067292 */ /* 0x000fcc000f8e3c3f */
[----:B------:R-:W-:-:S07]  /*1ac0*/  IMAD.U32 R7, RZ, RZ, UR6 ;  /* 0x00000006ff077e24 */ /* 0x000fce000f8e00ff */
.L_x_29:
[----:B------:R-:W-:Y:S05]  /*1ad0*/  @!P0 BRA `(.L_x_23) ;  /* 0x0000000000048947 */ /* 0x000fea0003800000 */
[----:B------:R-:W-:Y:S01]  /*1ae0*/  BPT.TRAP 0x1 ;  /* 0x000000040000795c */ /* 0x000fe20000300000 */
.L_x_23:
[----:B------:R-:W0:Y:S01]  /*1af0*/  S2UR UR7, SR_CgaCtaId ;  /* 0x00000000000779c3 */ /* 0x000e220000008800 */
[----:B------:R-:W-:Y:S01]  /*1b00*/  UMOV UR6, 0x400 ;  /* 0x0000040000067882 */ /* 0x000fe20000000000 */
[----:B------:R-:W-:Y:S01]  /*1b10*/  IMAD.U32 R5, RZ, RZ, UR5 ;  /* 0x00000005ff057e24 */ /* 0x000fe2000f8e00ff */
[----:B------:R-:W-:Y:S01]  /*1b20*/  SHF.L.U32 R4, R7, 0x1f, RZ ;  /* 0x0000001f07047819 */ /* 0x000fe200000006ff */
[----:B0-----:R-:W-:-:S06]  /*1b30*/  ULEA UR6, UR7, UR6, 0x18 ;  /* 0x0000000607067291 */ /* 0x001fcc000f8ec03f */
[----:B------:R-:W-:-:S04]  /*1b40*/  IMAD.U32 R6, RZ, RZ, UR6 ;  /* 0x00000006ff067e24 */ /* 0x000fc8000f8e00ff */
[----:B------:R-:W-:-:S04]  /*1b50*/  IMAD R5, R5, 0x8, R6 ;  /* 0x0000000805057824 */ /* 0x000fc800078e0206 */
[----:B------:R0:W1:Y:S01]  /*1b60*/  SYNCS.PHASECHK.TRANS64.TRYWAIT P1, [R5+URZ], R4 ;  /* 0x00000004050075a7 */ /* 0x000062000802017f */
[----:B------:R-:W-:Y:S05]  /*1b70*/  @!P0 BRA `(.L_x_24) ;  /* 0x0000000000048947 */ /* 0x000fea0003800000 */
[----:B------:R-:W-:Y:S01]  /*1b80*/  BPT.TRAP 0x1 ;  /* 0x000000040000795c */ /* 0x000fe20000300000 */
.L_x_24:
[----:B-1----:R-:W-:Y:S05]  /*1b90*/  @P1 BRA `(.L_x_25) ;  /* 0x0000000000081947 */ /* 0x002fea0003800000 */
[----:B------:R-:W1:Y:S02]  /*1ba0*/  SYNCS.PHASECHK.TRANS64.TRYWAIT P1, [R5+URZ], R4 ;  /* 0x00000004050075a7 */ /* 0x000e64000802017f */
[----:B-1----:R-:W-:Y:S05]  /*1bb0*/  @!P1 BRA `(.L_x_26) ;  /* 0x0000006400509947 */ /* 0x002fea0003800000 */
.L_x_25:
[----:B------:R-:W-:Y:S01]  /*1bc0*/  ULEA UR6, UR5, UR45, 0xa ;  /* 0x0000002d05067291 */ /* 0x000fe2000f8e503f */
[----:B------:R-:W-:Y:S01]  /*1bd0*/  WARPGROUP.ARRIVE ;  /* 0x00000000000079c5 */ /* 0x000fe20000000000 */
[----:B------:R-:W-:Y:S01]  /*1be0*/  ULEA UR7, UR5, UR4, 0xa ;  /* 0x0000000405077291 */ /* 0x000fe2000f8e503f */
[----:B------:R-:W-:Y:S01]  /*1bf0*/  UMOV UR9, 0x40000040 ;  /* 0x4000004000097882 */ /* 0x000fe20000000000 */
[----:B------:R-:W-:-:S03]  /*1c00*/  UMOV UR11, 0x40000040 ;  /* 0x40000040000b7882 */ /* 0x000fc60000000000 */
[----:B------:R-:W-:Y:S02]  /*1c10*/  UMOV UR8, UR6 ;  /* 0x0000000600087c82 */ /* 0x000fe40008000000 */
[----:B------:R-:W-:Y:S02]  /*1c20*/  UMOV UR10, UR7 ;  /* 0x00000007000a7c82 */ /* 0x000fe40008000000 */
[----:B------:R-:W-:Y:S01]  /*1c30*/  HGMMA.64x128x16.F32 R24, gdesc[UR8].tnspA, R24, gsb0 ;  /* 0x21e00000081879f0 */ /* 0x000fe20008000818 */
[----:B------:R-:W-:Y:S02]  /*1c40*/  UIADD3 UR8, UR6, 0x80, URZ ;  /* 0x0000008006087890 */ /* 0x000fe4000fffe03f */
[----:B------:R-:W-:Y:S01]  /*1c50*/  UIADD3 UR10, UR7, 0x2, URZ ;  /* 0x00000002070a7890 */ /* 0x000fe2000fffe03f */
[----:B------:R-:W-:Y:S01]  /*1c60*/  UMOV UR9, 0x40000040 ;  /* 0x4000004000097882 */ /* 0x000fe20000000000 */
[----:B------:R-:W-:Y:S01]  /*1c70*/  UMOV UR11, 0x40000040 ;  /* 0x40000040000b7882 */ /* 0x000fe20000000000 */
[----:B------:R-:W-:-:S02]  /*1c80*/  WARPGROUP.DEPBAR.LE gsb0, 0x0 ;  /* 0x00008000000079c5 */ /* 0x000fc40000010000 */
        /* <DEDUP_REMOVED lines=18> */
[----:B------:R-:W-:Y:S01]  /*1db0*/  BPT.TRAP 0x1 ;  /* 0x000000040000795c */ /* 0x000fe20000300000 */
.L_x_27:
[----:B------:R-:W-:-:S13]  /*1dc0*/  ISETP.NE.AND P1, PT, R22, RZ, PT ;  /* 0x000000ff1600720c */ /* 0x000fda0003f25270 */
[----:B01----:R-:W-:-:S04]  /*1dd0*/  @P1 IMAD R4, R3, 0x8, R6 ;  /* 0x0000000803041824 */ /* 0x003fc800078e0206 */
[----:B------:R-:W-:-:S05]  /*1de0*/  @P1 VIADD R4, R4, 0x38 ;  /* 0x0000003804041836 */ /* 0x000fca0000000000 */
[----:B------:R-:W-:-:S04]  /*1df0*/  @P1 PRMT R4, R19, 0x654, R4 ;  /* 0x0000065413041816 */ /* 0x000fc80000000004 */
[----:B------:R0:W-:Y:S01]  /*1e00*/  @P1 SYNCS.ARRIVE.TRANS64.RED.A1T0 RZ, [R4+URZ], RZ ;  /* 0x000000ff04ff19a7 */ /* 0x0001e2000810043f */
[----:B------:R-:W-:-:S13]  /*1e10*/  ISETP.GT.U32.AND P1, PT, R18, 0x1, PT ;  /* 0x000000011200780c */ /* 0x000fda0003f24070 */
[----:B0-----:R-:W-:Y:S05]  /*1e20*/  @P1 BRA `(.L_x_28) ;  /* 0x0000000000041947 */ /* 0x001fea0003800000 */
[----:B------:R-:W-:Y:S01]  /*1e30*/  BPT.TRAP 0x1 ;  /* 0x000000040000795c */ /* 0x000fe20000300000 */
.L_x_28:
[----:B------:R-:W-:Y:S01]  /*1e40*/  UIADD3 UR5, UR5, 0x1, URZ ;  /* 0x0000000105057890 */ /* 0x000fe2000fffe03f */
[C---:B------:R-:W-:Y:S01]  /*1e50*/  ISETP.GT.AND P2, PT, R0.reuse, 0x1, PT ;  /* 0x000000010000780c */ /* 0x040fe20003f44270 */
[----:B------:R-:W-:Y:S02]  /*1e60*/  VIADD R3, R3, 0x1 ;  /* 0x0000000103037836 */ /* 0x000fe40000000000 */
[----:B------:R-:W-:Y:S01]  /*1e70*/  UISETP.NE.AND UP0, UPT, UR5, 0x7, UPT ;  /* 0x000000070500788c */ /* 0x000fe2000bf05270 */
[----:B------:R-:W-:Y:S02]  /*1e80*/  VIADD R0, R0, 0xffffffff ;  /* 0xffffffff00007836 */ /* 0x000fe40000000000 */
[C---:B------:R-:W-:Y:S01]  /*1e90*/  ISETP.NE.AND P1, PT, R3.reuse, 0x7, PT ;  /* 0x000000070300780c */ /* 0x040fe20003f25270 */
[----:B------:R-:W-:Y:S02]  /*1ea0*/  USEL UR6, URZ, 0x1, UP0 ;  /* 0x000000013f067887 */ /* 0x000fe40008000000 */
[----:B------:R-:W-:Y:S01]  /*1eb0*/  USEL UR5, UR5, URZ, UP0 ;  /* 0x0000003f05057287 */ /* 0x000fe20008000000 */
[----:B------:R-:W-:-:S03]  /*1ec0*/  SEL R3, R3, RZ, P1 ;  /* 0x000000ff03037207 */ /* 0x000fc60000800000 */
[----:B------:R-:W-:Y:S01]  /*1ed0*/  LOP3.LUT R7, R7, UR6, RZ, 0x3c, !PT ;  /* 0x0000000607077c12 */ /* 0x000fe2000f8e3cff */
[----:B------:R-:W-:Y:S07]  /*1ee0*/  @P2 BRA `(.L_x_29) ;  /* 0xfffffff800f82947 */ /* 0x000fee000383ffff */
.L_x_22:
[----:B01----:R-:W0:Y:S02]  /*1ef0*/  LDC R0, c[0x0][0x28c] ;  /* 0x0000a300ff007b82 */ /* 0x003e240000000800 */
[----:B0-----:R-:W-:-:S13]  /*1f00*/  ISETP.GE.AND P1, PT, R0, 0x1, PT ;  /* 0x000000010000780c */ /* 0x001fda0003f26270 */
[----:B------:R-:W-:Y:S05]  /*1f10*/  @!P1 BRA `(.L_x_30) ;  /* 0x0000000000509947 */ /* 0x000fea0003800000 */
[----:B------:R-:W-:Y:S05]  /*1f20*/  @!P0 BRA `(.L_x_31) ;  /* 0x0000000000048947 */ /* 0x000fea0003800000 */
[----:B------:R-:W-:Y:S01]  /*1f30*/  BPT.TRAP 0x1 ;  /* 0x000000040000795c */ /* 0x000fe20000300000 */
.L_x_31:
[----:B------:R-:W-:Y:S01]  /*1f40*/  ISETP.NE.AND P0, PT, R22, RZ, PT ;  /* 0x000000ff1600720c */ /* 0x000fe20003f05270 */
[----:B------:R-:W-:Y:S01]  /*1f50*/  BSSY B0, `(.L_x_32) ;  /* 0x000000e000007945 */ /* 0x000fe20003800000 */
[----:B------:R-:W-:-:S11]  /*1f60*/  ISETP.GT.U32.AND P1, PT, R18, 0x1, PT ;  /* 0x000000011200780c */ /* 0x000fd60003f24070 */
[----:B------:R-:W-:Y:S05]  /*1f70*/  @!P0 BRA `(.L_x_33) ;  /* 0x00000000002c8947 */ /* 0x000fea0003800000 */
[----:B------:R-:W-:-:S04]  /*1f80*/  UIADD3 UR6, UR44, UR41, URZ ;  /* 0x000000292c067290 */ /* 0x000fc8000fffe03f */
[----:B------:R-:W-:-:S04]  /*1f90*/  UIMAD.WIDE.U32 UR4, UR6, 0x24924925, URZ ;  /* 0x24924925060478a5 */ /* 0x000fc8000f8e003f */
[----:B------:R-:W-:-:S04]  /*1fa0*/  UIADD3 UR4, UR6, -UR5, URZ ;  /* 0x8000000506047290 */ /* 0x000fc8000fffe03f */
[----:B------:R-:W-:-:S04]  /*1fb0*/  ULEA.HI UR4, UR4, UR5, URZ, 0x1f ;  /* 0x0000000504047291 */ /* 0x000fc8000f8ff83f */
[----:B------:R-:W-:-:S04]  /*1fc0*/  USHF.R.U32.HI UR4, URZ, 0x2, UR4 ;  /* 0x000000023f047899 */ /* 0x000fc80008011604 */
[----:B------:R-:W-:-:S06]  /*1fd0*/  UIMAD UR4, UR4, -0x7, UR6 ;  /* 0xfffffff9040478a4 */ /* 0x000fcc000f8e0206 */
[----:B------:R-:W-:-:S04]  /*1fe0*/  IMAD.U32 R3, RZ, RZ, UR4 ;  /* 0x00000004ff037e24 */ /* 0x000fc8000f8e00ff */
[----:B------:R-:W-:-:S04]  /*1ff0*/  IMAD R0, R3, 0x8, R6 ;  /* 0x0000000803007824 */ /* 0x000fc800078e0206 */
[----:B------:R-:W-:-:S05]  /*2000*/  VIADD R0, R0, 0x38 ;  /* 0x0000003800007836 */ /* 0x000fca0000000000 */
[----:B------:R-:W-:-:S04]  /*2010*/  PRMT R0, R19, 0x654, R0 ;  /* 0x0000065413007816 */ /* 0x000fc80000000000 */
[----:B------:R0:W-:Y:S03]  /*2020*/  SYNCS.ARRIVE.TRANS64.RED.A1T0 RZ, [R0+URZ], RZ ;  /* 0x000000ff00ff79a7 */ /* 0x0001e6000810043f */
.L_x_33:
[----:B------:R-:W-:Y:S05]  /*2030*/  BSYNC B0 ;  /* 0x0000000000007941 */ /* 0x000fea0003800000 */
.L_x_32:
[----:B------:R-:W-:Y:S05]  /*2040*/  @P1 BRA `(.L_x_30) ;  /* 0x0000000000041947 */ /* 0x000fea0003800000 */
[----:B------:R-:W-:Y:S01]  /*2050*/  BPT.TRAP 0x1 ;  /* 0x000000040000795c */ /* 0x000fe20000300000 */
.L_x_30:
[----:B------:R-:W-:Y:S01]  /*2060*/  UISETP.GE.U32.AND UP1, UPT, UR43, 0x7, UPT ;  /* 0x000000072b00788c */ /* 0x000fe2000bf26070 */
[----:B------:R-:W-:Y:S01]  /*2070*/  IMAD.SHL.U32 R100, R100, 0x80, RZ ;  /* 0x0000008064647824 */ /* 0x000fe200078e00ff */
[----:B------:R-:W-:Y:S01]  /*2080*/  UIADD3 UR41, UR43, UR41, URZ ;  /* 0x000000292b297290 */ /* 0x000fe2000fffe03f */
[----:B------:R-:W-:Y:S01]  /*2090*/  SHF.R.S32.HI R11, RZ, 0x1f, R101 ;  /* 0x0000001fff0b7819 */ /* 0x000fe20000011465 */
[----:B------:R-:W-:Y:S01]  /*20a0*/  ULDC UR10, c[0x0][0x288] ;  /* 0x0000a200000a7ab9 */ /* 0x000fe20000000800 */
[----:B------:R-:W-:Y:S01]  /*20b0*/  IMAD.SHL.U32 R6, R103, 0x80, RZ ;  /* 0x0000008067067824 */ /* 0x000fe200078e00ff */
[C---:B------:R-:W-:Y:S01]  /*20c0*/  LOP3.LUT R8, R100.reuse, 0x6, R95, 0xf8, !PT ;  /* 0x0000000664087812 */ /* 0x040fe200078ef85f */
[----:B------:R-:W-:Y:S01]  /*20d0*/  UISETP.GT.U32.AND UP0, UPT, UR41, 0x6, UPT ;  /* 0x000000062900788c */ /* 0x000fe2000bf04070 */
[----:B------:R-:W-:Y:S01]  /*20e0*/  ISETP.GE.AND P0, PT, R100, UR10, PT ;  /* 0x0000000a64007c0c */ /* 0x000fe2000bf06270 */
[----:B------:R-:W-:Y:S01]  /*20f0*/  ULDC.64 UR6, c[0x0][0x5d0] ;  /* 0x0001740000067ab9 */ /* 0x000fe20000000a00 */
[----:B------:R-:W-:Y:S01]  /*2100*/  ULDC UR11, c[0x0][0x284] ;  /* 0x0000a100000b7ab9 */ /* 0x000fe20000000800 */
[----:B------:R-:W-:Y:S01]  /*2110*/  @UP1 UIMAD.WIDE.U32 UR4, UR41, 0x24924925, URZ ;  /* 0x24924925290418a5 */ /* 0x000fe2000f8e003f */
[----:B------:R-:W-:Y:S01]  /*2120*/  SHF.R.S32.HI R9, RZ, 0x1f, R8 ;  /* 0x0000001fff097819 */ /* 0x000fe20000011408 */
[----:B0-----:R-:W-:Y:S01]  /*2130*/  IMAD R0, R11, UR6, RZ ;  /* 0x000000060b007c24 */ /* 0x001fe2000f8e02ff */
[----:B------:R-:W-:Y:S01]  /*2140*/  UISETP.LT.U32.AND UP0, UPT, UR43, 0x7, UP0 ;  /* 0x000000072b00788c */ /* 0x000fe20008701070 */
[----:B------:R-:W-:Y:S01]  /*2150*/  ISETP.GE.OR P0, PT, R6, UR11, P0 ;  /* 0x0000000b06007c0c */ /* 0x000fe20008706670 */
[----:B------:R-:W-:Y:S01]  /*2160*/  @UP1 UIADD3 UR4, UR41, -UR5, URZ ;  /* 0x8000000529041290 */ /* 0x000fe2000fffe03f */
[C---:B------:R-:W-:Y:S01]  /*2170*/  IMAD R3, R101.reuse, UR7, R0 ;  /* 0x0000000765037c24 */ /* 0x040fe2000f8e0200 */
[----:B------:R-:W-:Y:S01]  /*2180*/  ULDC.64 UR8, c[0x0][0x5c8] ;  /* 0x0001720000087ab9 */ /* 0x000fe20000000a00 */
[----:B------:R-:W-:Y:S01]  /*2190*/  IMAD.WIDE.U32 R4, R101, UR6, R8 ;  /* 0x0000000665047c25 */ /* 0x000fe2000f8e0008 */
[----:B------:R-:W-:-:S02]  /*21a0*/  USEL UR6, URZ, 0x1, !UP0 ;  /* 0x000000013f067887 */ /* 0x000fc4000c000000 */
[----:B------:R-:W-:Y:S01]  /*21b0*/  @UP1 ULEA.HI UR4, UR4, UR5, URZ, 0x1f ;  /* 0x0000000504041291 */ /* 0x000fe2000f8ff83f */
[----:B------:R-:W-:Y:S01]  /*21c0*/  IMAD.WIDE R104, R103, 0x80, R88 ;  /* 0x0000008067687825 */ /* 0x000fe200078e0258 */
[----:B------:R-:W-:Y:S02]  /*21d0*/  ULOP3.LUT UR40, UR40, UR6, URZ, 0x3c, !UPT ;  /* 0x0000000628287292 */ /* 0x000fe4000f8e3c3f */
[----:B------:R-:W-:Y:S01]  /*21e0*/  @UP1 USHF.R.U32.HI UR4, URZ, 0x2, UR4 ;  /* 0x000000023f041899 */ /* 0x000fe20008011604 */
[----:B------:R-:W-:Y:S02]  /*21f0*/  IMAD.IADD R5, R5, 0x1, R3 ;  /* 0x0000000105057824 */ /* 0x000fe400078e0203 */
[----:B------:R-:W-:Y:S01]  /*2200*/  IMAD R3, R105, UR8, RZ ;  /* 0x0000000869037c24 */ /* 0x000fe2000f8e02ff */
[----:B------:R-:W-:Y:S01]  /*2210*/  @UP1 ULOP3.LUT UR40, UR40, 0x1, UR4, 0x78, !UPT ;  /* 0x0000000128281892 */ /* 0x000fe2000f8e7804 */
[----:B------:R-:W-:-:S04]  /*2220*/  IMAD.WIDE.U32 R106, R104, UR8, R4 ;  /* 0x00000008686a7c25 */ /* 0x000fc8000f8e0004 */
[----:B------:R-:W-:Y:S02]  /*2230*/  IMAD R7, R104, UR9, R3 ;  /* 0x0000000968077c24 */ /* 0x000fe4000f8e0203 */
[----:B------:R-:W-:Y:S01]  /*2240*/  IMAD.MOV.U32 R0, RZ, RZ, -0x1 ;  /* 0xffffffffff007424 */ /* 0x000fe200078e00ff */
[----:B------:R-:W-:Y:S06]  /*2250*/  @P0 BRA `(.L_x_34) ;  /* 0x00000040001c0947 */ /* 0x000fec0003800000 */
[----:B-----5:R-:W-:Y:S01]  /*2260*/  FSETP.NEU.AND P0, PT, R90, RZ, PT ;  /* 0x000000ff5a00720b */ /* 0x020fe20003f0d000 */
[----:B------:R-:W-:Y:S01]  /*2270*/  IMAD.IADD R4, R94, 0x1, -R100 ;  /* 0x000000015e047824 */ /* 0x000fe200078e0a64 */
[----:B------:R-:W-:Y:S01]  /*2280*/  BSSY B0, `(.L_x_34) ;  /* 0x0000404000007945 */ /* 0x000fe20003800000 */
[----:B------:R-:W-:Y:S02]  /*2290*/  IMAD.IADD R3, R99, 0x1, -R6 ;  /* 0x0000000163037824 */ /* 0x000fe400078e0a06 */
[----:B------:R-:W-:Y:S01]  /*22a0*/  IMAD.IADD R103, R107, 0x1, R7 ;  /* 0x000000016b677824 */ /* 0x000fe200078e0207 */
[----:B------:R-:W-:-:S04]  /*22b0*/  ISETP.GT.AND P2, PT, R4, RZ, PT ;  /* 0x000000ff0400720c */ /* 0x000fc80003f44270 */
[----:B------:R-:W-:-:S03]  /*22c0*/  ISETP.GT.AND P1, PT, R3, RZ, P2 ;  /* 0x000000ff0300720c */ /* 0x000fc60001724270 */
[----:B------:R-:W-:Y:S10]  /*22d0*/  @!P0 BRA `(.L_x_35) ;  /* 0x0000002c00288947 */ /* 0x000ff40003800000 */
[----:B------:R-:W0:Y:S01]  /*22e0*/  LDC.64 R110, c[0x0][0x5b8] ;  /* 0x00016e00ff6e7b82 */ /* 0x000e220000000a00 */
[----:B------:R-:W-:-:S07]  /*22f0*/  ULDC.64 UR4, c[0x0][0x5c0] ;  /* 0x0001700000047ab9 */ /* 0x000fce0000000a00 */
[----:B------:R-:W1:Y:S08]  /*2300*/  LDC.64 R112, c[0x0][0x5b0] ;  /* 0x00016c00ff707b82 */ /* 0x000e700000000a00 */
[----:B------:R-:W2:Y:S01]  /*2310*/  LDC.64 R114, c[0x0][0x5a8] ;  /* 0x00016a00ff727b82 */ /* 0x000ea20000000a00 */
[-C--:B0-----:R-:W-:Y:S02]  /*2320*/  IMAD R6, R11, R110.reuse, RZ ;  /* 0x0000006e0b067224 */ /* 0x081fe400078e02ff */
[----:B------:R-:W-:-:S04]  /*2330*/  IMAD.WIDE.U32 R108, R101, R110, R8 ;  /* 0x0000006e656c7225 */ /* 0x000fc800078e0008 */
[----:B------:R-:W-:Y:S02]  /*2340*/  IMAD R107, R101, R111, R6 ;  /* 0x0000006f656b7224 */ /* 0x000fe400078e0206 */
[-C--:B-1----:R-:W-:Y:S02]  /*2350*/  IMAD R5, R105, R112.reuse, RZ ;  /* 0x0000007069057224 */ /* 0x082fe400078e02ff */
[----:B------:R-:W-:Y:S02]  /*2360*/  IMAD.IADD R13, R109, 0x1, R107 ;  /* 0x000000016d0d7824 */ /* 0x000fe400078e026b */
[----:B------:R-:W-:Y:S02]  /*2370*/  IMAD.MOV.U32 R12, RZ, RZ, R108 ;  /* 0x000000ffff0c7224 */ /* 0x000fe400078e006c */
[C---:B------:R-:W-:Y:S02]  /*2380*/  IMAD R111, R104.reuse, R113, R5 ;  /* 0x00000071686f7224 */ /* 0x040fe400078e0205 */
[----:B------:R-:W-:-:S04]  /*2390*/  IMAD.WIDE.U32 R6, R104, R112, R12 ;  /* 0x0000007068067225 */ /* 0x000fc800078e000c */
[----:B------:R-:W-:Y:S01]  /*23a0*/  IMAD.IADD R5, R7, 0x1, R111 ;  /* 0x0000000107057824 */ /* 0x000fe200078e026f */
[----:B--2---:R-:W-:-:S04]  /*23b0*/  LEA R14, P0, R6, R114, 0x1 ;  /* 0x00000072060e7211 */ /* 0x004fc800078008ff */
[----:B------:R-:W-:-:S05]  /*23c0*/  LEA.HI.X R15, R6, R115, R5, 0x1, P0 ;  /* 0x00000073060f7211 */ /* 0x000fca00000f0c05 */
[----:B------:R0:W2:Y:S01]  /*23d0*/  @P1 LDG.E.LTC128B.U16 R5, desc[UR38][R14.64] ;  /* 0x000000260e051981 */ /* 0x0000a2000c1e1520 */
[----:B------:R-:W-:Y:S01]  /*23e0*/  LEA R10, P0, R106, UR4, 0x1 ;  /* 0x000000046a0a7c11 */ /* 0x000fe2000f8008ff */
[----:B------:R-:W-:Y:S01]  /*23f0*/  IMAD.WIDE.U32 R6, R104, R112, R8 ;  /* 0x0000007068067225 */ /* 0x000fe200078e0008 */
[----:B------:R-:W-:Y:S03]  /*2400*/  BSSY B1, `(.L_x_36) ;  /* 0x0000012000017945 */ /* 0x000fe60003800000 */
[----:B------:R-:W-:Y:S02]  /*2410*/  IMAD.IADD R7, R111, 0x1, R7 ;  /* 0x000000016f077824 */ /* 0x000fe400078e0207 */
[----:B------:R-:W-:Y:S01]  /*2420*/  IMAD.WIDE.U32 R20, R101, R110, R6 ;  /* 0x0000006e65147225 */ /* 0x000fe200078e0006 */
[----:B0-----:R-:W-:-:S03]  /*2430*/  SHF.L.U64.HI R15, R112, 0x3, R113 ;  /* 0x00000003700f7819 */ /* 0x001fc60000010271 */
[----:B------:R-:W-:Y:S01]  /*2440*/  IMAD.IADD R7, R107, 0x1, R21 ;  /* 0x000000016b077824 */ /* 0x000fe200078e0215 */
[----:B------:R-:W-:Y:S01]  /*2450*/  LEA R6, P4, R20, R114, 0x1 ;  /* 0x0000007214067211 */ /* 0x000fe200078808ff */
[----:B------:R-:W-:-:S03]  /*2460*/  IMAD.SHL.U32 R14, R112, 0x8, RZ ;  /* 0x00000008700e7824 */ /* 0x000fc600078e00ff */
[----:B------:R-:W-:Y:S01]  /*2470*/  LEA.HI.X R7, R20, R115, R7, 0x1, P4 ;  /* 0x0000007314077211 */ /* 0x000fe200020f0c07 */
[----:B--2---:R-:W-:-:S05]  /*2480*/  HADD2.F32 R11, -RZ, R5.H0_H0 ;  /* 0x20000005ff0b7230 */ /* 0x004fca0000004100 */
[----:B------:R-:W-:-:S04]  /*2490*/  FMUL R11, R11, R90 ;  /* 0x0000005a0b0b7220 */ /* 0x000fc80000400000 */
[----:B------:R-:W-:Y:S01]  /*24a0*/  FFMA R24, R24, R23, R11 ;  /* 0x0000001718187223 */ /* 0x000fe2000000000b */
[----:B------:R-:W-:Y:S02]  /*24b0*/  LEA.HI.X R11, R106, UR5, R103, 0x1, P0 ;  /* 0x000000056a0b7c11 */ /* 0x000fe400080f0c67 */
[----:B------:R-:W-:Y:S02]  /*24c0*/  ISETP.GT.AND P0, PT, R4, 0x1, PT ;  /* 0x000000010400780c */ /* 0x000fe40003f04270 */
[----:B------:R-:W-:Y:S02]  /*24d0*/  F2FP.F16.F32.PACK_AB R24, RZ, R24 ;  /* 0x00000018ff18723e */ /* 0x000fe400000000ff */
[----:B------:R-:W-:-:S03]  /*24e0*/  ISETP.GT.AND P3, PT, R3, RZ, P0 ;  /* 0x000000ff0300720c */ /* 0x000fc60000764270 */
[----:B------:R0:W-:Y:S10]  /*24f0*/  @P1 STG.E.U16 desc[UR38][R10.64], R24 ;  /* 0x000000180a001986 */ /* 0x0001f4000c101526 */
[----:B------:R-:W-:Y:S05]  /*2500*/  @!P3 BRA `(.L_x_37) ;  /* 0x000000000004b947 */ /* 0x000fea0003800000 */
[----:B------:R1:W5:Y:S02]  /*2510*/  LDG.E.LTC128B.U16 R5, desc[UR38][R6.64+0x2] ;  /* 0x0000022606057981 */ /* 0x000364000c1e1520 */
.L_x_37:
[----:B------:R-:W-:Y:S05]  /*2520*/  BSYNC B1 ;  /* 0x0000000000017941 */ /* 0x000fea0003800000 */
.L_x_36:
[----:B-----5:R-:W-:Y:S01]  /*2530*/  HADD2.F32 R103, -RZ, R5.H0_H0 ;  /* 0x20000005ff677230 */ /* 0x020fe20000004100 */
[----:B------:R-:W-:Y:S01]  /*2540*/  ISETP.GT.AND P2, PT, R3, 0x8, P2 ;  /* 0x000000080300780c */ /* 0x000fe20001744270 */
[----:B------:R-:W-:Y:S01]  /*2550*/  IMAD.WIDE.U32 R20, R104, R112, R14 ;  /* 0x0000007068147225 */ /* 0x000fe200078e000e */
[----:B0-----:R-:W-:-:S03]  /*2560*/  PRMT R24, R5, 0x7610, R24 ;  /* 0x0000761005187816 */ /* 0x001fc60000000018 */
[----:B------:R-:W-:Y:S01]  /*2570*/  FMUL R12, R103, R90 ;  /* 0x0000005a670c7220 */ /* 0x000fe20000400000 */
[----:B------:R-:W-:Y:S01]  /*2580*/  IMAD.IADD R111, R111, 0x1, R21 ;  /* 0x000000016f6f7824 */ /* 0x000fe200078e0215 */
[----:B------:R-:W-:Y:S02]  /*2590*/  IADD3 R108, P1, R108, R20, RZ ;  /* 0x000000146c6c7210 */ /* 0x000fe40007f3e0ff */
[----:B------:R-:W-:-:S03]  /*25a0*/  FFMA R12, R25, R23, R12 ;  /* 0x00000017190c7223 */ /* 0x000fc6000000000c */
[----:B------:R-:W-:Y:S01]  /*25b0*/  IMAD.X R13, R111, 0x1, R13, P1 ;  /* 0x000000016f0d7824 */ /* 0x000fe200008e060d */
[C---:B------:R-:W-:Y:S02]  /*25c0*/  LEA R14, P1, R108.reuse, R114, 0x1 ;  /* 0x000000726c0e7211 */ /* 0x040fe400078208ff */
[----:B------:R-:W-:Y:S02]  /*25d0*/  F2FP.F16.F32.PACK_AB R12, RZ, R12 ;  /* 0x0000000cff0c723e */ /* 0x000fe400000000ff */
[----:B------:R-:W-:Y:S02]  /*25e0*/  LEA.HI.X R15, R108, R115, R13, 0x1, P1 ;  /* 0x000000736c0f7211 */ /* 0x000fe400008f0c0d */
[----:B------:R-:W-:-:S05]  /*25f0*/  PRMT R21, R12, 0x7610, R21 ;  /* 0x000076100c157816 */ /* 0x000fca0000000015 */
[----:B------:R0:W-:Y:S04]  /*2600*/  @P3 STG.E.U16 desc[UR38][R10.64+0x2], R21 ;  /* 0x000002150a003986 */ /* 0x0001e8000c101526 */
[----:B------:R-:W2:Y:S01]  /*2610*/  @P2 LDG.E.LTC128B.U16 R24, desc[UR38][R14.64] ;  /* 0x000000260e182981 */ /* 0x000ea2000c1e1520 */
[----:B------:R-:W-:Y:S01]  /*2620*/  IADD3 R20, P1, R8, R20, RZ ;  /* 0x0000001408147210 */ /* 0x000fe20007f3e0ff */
[----:B------:R-:W-:Y:S01]  /*2630*/  BSSY B1, `(.L_x_38) ;  /* 0x0000011000017945 */ /* 0x000fe20003800000 */
[----:B------:R-:W-:Y:S02]  /*2640*/  SHF.L.U64.HI R13, R91, 0x1, R92 ;  /* 0x000000015b0d7819 */ /* 0x000fe4000001025c */
[----:B------:R-:W-:Y:S01]  /*2650*/  ISETP.GT.AND P0, PT, R3, 0x8, P0 ;  /* 0x000000080300780c */ /* 0x000fe20000704270 */
[----:B0-----:R-:W-:Y:S01]  /*2660*/  IMAD.X R21, R9, 0x1, R111, P1 ;  /* 0x0000000109157824 */ /* 0x001fe200008e066f */
[----:B------:R-:W-:Y:S01]  /*2670*/  LEA R12, P1, R91, R10, 0x1 ;  /* 0x0000000a5b0c7211 */ /* 0x000fe200078208ff */
[----:B------:R-:W-:-:S04]  /*2680*/  IMAD.WIDE.U32 R20, R101, R110, R20 ;  /* 0x0000006e65147225 */ /* 0x000fc800078e0014 */
[----:B------:R-:W-:Y:S01]  /*2690*/  IMAD.X R13, R13, 0x1, R11, P1 ;  /* 0x000000010d0d7824 */ /* 0x000fe200008e060b */
[----:B------:R-:W-:Y:S01]  /*26a0*/  LEA R8, P3, R20, R114, 0x1 ;  /* 0x0000007214087211 */ /* 0x000fe200078608ff */
[----:B------:R-:W-:-:S05]  /*26b0*/  IMAD.IADD R9, R107, 0x1, R21 ;  /* 0x000000016b097824 */ /* 0x000fca00078e0215 */
[----:B------:R-:W-:Y:S01]  /*26c0*/  LEA.HI.X R9, R20, R115, R9, 0x1, P3 ;  /* 0x0000007314097211 */ /* 0x000fe200018f0c09 */
[----:B--2---:R-:W-:-:S05]  /*26d0*/  HADD2.F32 R5, -RZ, R24.H0_H0 ;  /* 0x20000018ff057230 */ /* 0x004fca0000004100 */
[----:B------:R-:W-:-:S04]  /*26e0*/  FMUL R5, R5, R90 ;  /* 0x0000005a05057220 */ /* 0x000fc80000400000 */
[----:B------:R-:W-:-:S05]  /*26f0*/  FFMA R5, R26, R23, R5 ;  /* 0x000000171a057223 */ /* 0x000fca0000000005 */
[----:B------:R-:W-:-:S05]  /*2700*/  F2FP.F16.F32.PACK_AB R5, RZ, R5 ;  /* 0x00000005ff05723e */ /* 0x000fca00000000ff */
[----:B------:R0:W-:Y:S01]  /*2710*/  @P2 STG.E.U16 desc[UR38][R12.64], R5 ;  /* 0x000000050c002986 */ /* 0x0001e2000c101526 */
[----:B------:R-:W-:Y:S05]  /*2720*/  @!P0 BRA `(.L_x_39) ;  /* 0x0000000000048947 */ /* 0x000fea0003800000 */
[----:B------:R2:W5:Y:S02]  /*2730*/  LDG.E.LTC128B.U16 R24, desc[UR38][R8.64+0x2] ;  /* 0x0000022608187981 */ /* 0x000564000c1e1520 */
.L_x_39:
[----:B------:R-:W-:Y:S05]  /*2740*/  BSYNC B1 ;  /* 0x0000000000017941 */ /* 0x000fea0003800000 */
.L_x_38:
[----:B0----5:R-:W-:Y:S01]  /*2750*/  HADD2.F32 R5, -RZ, R24.H0_H0 ;  /* 0x20000018ff057230 */ /* 0x021fe20000004100 */
[----:B------:R-:W-:Y:S01]  /*2760*/  ISETP.GT.AND P1, PT, R4, 0x8, PT ;  /* 0x000000080400780c */ /* 0x000fe20003f24270 */
[----:B------:R-:W-:Y:S03]  /*2770*/  BSSY B1, `(.L_x_40) ;  /* 0x0000008000017945 */ /* 0x000fe60003800000 */
[----:B------:R-:W-:Y:S01]  /*2780*/  FMUL R14, R5, R90 ;  /* 0x0000005a050e7220 */ /* 0x000fe20000400000 */
[----:B------:R-:W-:-:S03]  /*2790*/  ISETP.GT.AND P2, PT, R3, RZ, P1 ;  /* 0x000000ff0300720c */ /* 0x000fc60000f44270 */
[----:B------:R-:W-:-:S05]  /*27a0*/  FFMA R14, R27, R23, R14 ;  /* 0x000000171b0e7223 */ /* 0x000fca000000000e */
[----:B------:R-:W-:-:S05]  /*27b0*/  F2FP.F16.F32.PACK_AB R14, RZ, R14 ;  /* 0x0000000eff0e723e */ /* 0x000fca00000000ff */
[----:B------:R0:W-:Y:S01]  /*27c0*/  @P0 STG.E.U16 desc[UR38][R12.64+0x2], R14 ;  /* 0x0000020e0c000986 */ /* 0x0001e2000c101526 */
[----:B------:R-:W-:Y:S05]  /*27d0*/  @!P2 BRA `(.L_x_41) ;  /* 0x000000000004a947 */ /* 0x000fea0003800000 */
[----:B------:R3:W5:Y:S02]  /*27e0*/  LDG.E.LTC128B.U16 R24, desc[UR38][R6.64+0x10] ;  /* 0x0000102606187981 */ /* 0x000764000c1e1520 */
.L_x_41:
[----:B------:R-:W-:Y:S05]  /*27f0*/  BSYNC B1 ;  /* 0x0000000000017941 */ /* 0x000fea0003800000 */
.L_x_40:
[----:B-----5:R-:W-:Y:S01]  /*2800*/  HADD2.F32 R5, -RZ, R24.H0_H0 ;  /* 0x20000018ff057230 */ /* 0x020fe20000004100 */
        /* <DEDUP_REMOVED lines=9> */
.L_x_43:
[----:B------:R-:W-:Y:S05]  /*28a0*/  BSYNC B1 ;  /* 0x0000000000017941 */ /* 0x000fea0003800000 */
.L_x_42:
[----:B----45:R-:W-:Y:S01]  /*28b0*/  HADD2.F32 R5, -RZ, R24.H0_H0 ;  /* 0x20000018ff057230 */ /* 0x030fe20000004100 */
[----:B------:R-:W-:Y:S01]  /*28c0*/  ISETP.GT.AND P1, PT, R3, 0x8, P1 ;  /* 0x000000080300780c */ /* 0x000fe20000f24270 */
[----:B------:R-:W-:Y:S03]  /*28d0*/  BSSY B1, `(.L_x_44) ;  /* 0x0000007000017945 */ /* 0x000fe60003800000 */
[----:B0-----:R-:W-:-:S04]  /*28e0*/  FMUL R14, R5, R90 ;  /* 0x0000005a050e7220 */ /* 0x001fc80000400000 */
[----:B------:R-:W-:-:S05]  /*28f0*/  FFMA R14, R29, R23, R14 ;  /* 0x000000171d0e7223 */ /* 0x000fca000000000e */
[----:B------:R-:W-:-:S05]  /*2900*/  F2FP.F16.F32.PACK_AB R14, RZ, R14 ;  /* 0x0000000eff0e723e */ /* 0x000fca00000000ff */
[----:B------:R0:W-:Y:S01]  /*2910*/  @P3 STG.E.U16 desc[UR38][R10.64+0x12], R14 ;  /* 0x0000120e0a003986 */ /* 0x0001e2000c101526 */
[----:B------:R-:W-:Y:S05]  /*2920*/  @!P1 BRA `(.L_x_45) ;  /* 0x0000000000049947 */ /* 0x000fea0003800000 */
[----:B------:R4:W5:Y:S02]  /*2930*/  LDG.E.LTC128B.U16 R24, desc[UR38][R8.64+0x10] ;  /* 0x0000102608187981 */ /* 0x000964000c1e1520 */
.L_x_45:
[----:B------:R-:W-:Y:S05]  /*2940*/  BSYNC B1 ;  /* 0x0000000000017941 */ /* 0x000fea0003800000 */
.L_x_44:
[----:B-----5:R-:W-:Y:S01]  /*2950*/  HADD2.F32 R5, -RZ, R24.H0_H0 ;  /* 0x20000018ff057230 */ /* 0x020fe20000004100 */
[----:B------:R-:W-:Y:S01]  /*2960*/  ISETP.GT.AND P0, PT, R3, 0x8, P0 ;  /* 0x000000080300780c */ /* 0x000fe20000704270 */
[----:B------:R-:W-:Y:S03]  /*2970*/  BSSY B1, `(.L_x_46) ;  /* 0x0000007000017945 */ /* 0x000fe60003800000 */
[----:B------:R-:W-:-:S04]  /*2980*/  FMUL R5, R5, R90 ;  /* 0x0000005a05057220 */ /* 0x000fc80000400000 */
[----:B------:R-:W-:-:S05]  /*2990*/  FFMA R5, R30, R23, R5 ;  /* 0x000000171e057223 */ /* 0x000fca0000000005 */
[----:B------:R-:W-:-:S05]  /*29a0*/  F2FP.F16.F32.PACK_AB R5, RZ, R5 ;  /* 0x00000005ff05723e */ /* 0x000fca00000000ff */
[----:B------:R0:W-:Y:S01]  /*29b0*/  @P1 STG.E.U16 desc[UR38][R12.64+0x10], R5 ;  /* 0x000010050c001986 */ /* 0x0001e2000c101526 */
[----:B------:R-:W-:Y:S05]  /*29c0*/  @!P0 BRA `(.L_x_47) ;  /* 0x0000000000048947 */ /* 0x000fea0003800000 */
[----:B------:R0:W5:Y:S02]  /*29d0*/  LDG.E.LTC128B.U16 R24, desc[UR38][R8.64+0x12] ;  /* 0x0000122608187981 */ /* 0x000164000c1e1520 */
.L_x_47:
[----:B------:R-:W-:Y:S05]  /*29e0*/  BSYNC B1 ;  /* 0x0000000000017941 */ /* 0x000fea0003800000 */
.L_x_46:
        /* <DEDUP_REMOVED lines=10> */
.L_x_49:
[----:B------:R-:W-:Y:S05]  /*2a90*/  BSYNC B1 ;  /* 0x0000000000017941 */ /* 0x000fea0003800000 */
.L_x_48:
        /* <DEDUP_REMOVED lines=10> */
.L_x_51:
[----:B------:R-:W-:Y:S05]  /*2b40*/  BSYNC B1 ;  /* 0x0000000000017941 */ /* 0x000fea0003800000 */
.L_x_50:
[----:B0----5:R-:W-:Y:S01]  /*2b50*/  HADD2.F32 R5, -RZ, R24.H0_H0 ;  /* 0x20000018ff057230 */ /* 0x021fe20000004100 */
        /* <DEDUP_REMOVED lines=8> */
.L_x_53:
[----:B------:R-:W-:Y:S05]  /*2be0*/  BSYNC B1 ;  /* 0x0000000000017941 */ /* 0x000fea0003800000 */
.L_x_52:
        /* <DEDUP_REMOVED lines=9> */
.L_x_55:
[----:B------:R-:W-:Y:S05]  /*2c80*/  BSYNC B1 ;  /* 0x0000000000017941 */ /* 0x000fea0003800000 */
.L_x_54:
        /* <DEDUP_REMOVED lines=10> */
.L_x_57:
[----:B------:R-:W-:Y:S05]  /*2d30*/  BSYNC B1 ;  /* 0x0000000000017941 */ /* 0x000fea0003800000 */
.L_x_56:
        /* <DEDUP_REMOVED lines=10> */
.L_x_59:
[----:B------:R-:W-:Y:S05]  /*2de0*/  BSYNC B1 ;  /* 0x0000000000017941 */ /* 0x000fea0003800000 */
.L_x_58:
        /* <DEDUP_REMOVED lines=9> */
.L_x_61:
[----:B------:R-:W-:Y:S05]  /*2e80*/  BSYNC B1 ;  /* 0x0000000000017941 */ /* 0x000fea0003800000 */
.L_x_60:
        /* <DEDUP_REMOVED lines=9> */
.L_x_63:
[----:B------:R-:W-:Y:S05]  /*2f20*/  BSYNC B1 ;  /* 0x0000000000017941 */ /* 0x000fea0003800000 */
.L_x_62:
        /* <DEDUP_REMOVED lines=10> */
.L_x_65:
[----:B------:R-:W-:Y:S05]  /*2fd0*/  BSYNC B1 ;  /* 0x0000000000017941 */ /* 0x000fea0003800000 */
.L_x_64:
        /* <DEDUP_REMOVED lines=10> */
.L_x_67:
[----:B------:R-:W-:Y:S05]  /*3080*/  BSYNC B1 ;  /* 0x0000000000017941 */ /* 0x000fea0003800000 */
.L_x_66:
        /* <DEDUP_REMOVED lines=9> */
.L_x_69:
[----:B------:R-:W-:Y:S05]  /*3120*/  BSYNC B1 ;  /* 0x0000000000017941 */ /* 0x000fea0003800000 */
.L_x_68:
        /* <DEDUP_REMOVED lines=9> */
.L_x_71:
[----:B------:R-:W-:Y:S05]  /*31c0*/  BSYNC B1 ;  /* 0x0000000000017941 */ /* 0x000fea0003800000 */
.L_x_70:
        /* <DEDUP_REMOVED lines=10> */
.L_x_73:
[----:B------:R-:W-:Y:S05]  /*3270*/  BSYNC B1 ;  /* 0x0000000000017941 */ /* 0x000fea0003800000 */
.L_x_72:
        /* <DEDUP_REMOVED lines=10> */
.L_x_75:
[----:B------:R-:W-:Y:S05]  /*3320*/  BSYNC B1 ;  /* 0x0000000000017941 */ /* 0x000fea0003800000 */
.L_x_74:
        /* <DEDUP_REMOVED lines=9> */
.L_x_77:
[----:B------:R-:W-:Y:S05]  /*33c0*/  BSYNC B1 ;  /* 0x0000000000017941 */ /* 0x000fea0003800000 */
.L_x_76:
        /* <DEDUP_REMOVED lines=9> */
.L_x_79:
[----:B------:R-:W-:Y:S05]  /*3460*/  BSYNC B1 ;  /* 0x0000000000017941 */ /* 0x000fea0003800000 */
.L_x_78:
        /* <DEDUP_REMOVED lines=10> */
.L_x_81:
[----:B------:R-:W-:Y:S05]  /*3510*/  BSYNC B1 ;  /* 0x0000000000017941 */ /* 0x000fea0003800000 */
.L_x_80:
        /* <DEDUP_REMOVED lines=10> */
.L_x_83:
[----:B------:R-:W-:Y:S05]  /*35c0*/  BSYNC B1 ;  /* 0x0000000000017941 */ /* 0x000fea0003800000 */
.L_x_82:
        /* <DEDUP_REMOVED lines=9> */
.L_x_85:
[----:B------:R-:W-:Y:S05]  /*3660*/  BSYNC B1 ;  /* 0x0000000000017941 */ /* 0x000fea0003800000 */
.L_x_84:
        /* <DEDUP_REMOVED lines=9> */
.L_x_87:
[----:B------:R-:W-:Y:S05]  /*3700*/  BSYNC B1 ;  /* 0x0000000000017941 */ /* 0x000fea0003800000 */
.L_x_86:
        /* <DEDUP_REMOVED lines=10> */
.L_x_89:
[----:B------:R-:W-:Y:S05]  /*37b0*/  BSYNC B1 ;  /* 0x0000000000017941 */ /* 0x000fea0003800000 */
.L_x_88:
        /* <DEDUP_REMOVED lines=10> */
.L_x_91:
[----:B------:R-:W-:Y:S05]  /*3860*/  BSYNC B1 ;  /* 0x0000000000017941 */ /* 0x000fea0003800000 */
.L_x_90:
        /* <DEDUP_REMOVED lines=9> */
.L_x_93:
[----:B------:R-:W-:Y:S05]  /*3900*/  BSYNC B1 ;  /* 0x0000000000017941 */ /* 0x000fea0003800000 */
.L_x_92:
        /* <DEDUP_REMOVED lines=9> */
.L_x_95:
[----:B------:R-:W-:Y:S05]  /*39a0*/  BSYNC B1 ;  /* 0x0000000000017941 */ /* 0x000fea0003800000 */
.L_x_94:
        /* <DEDUP_REMOVED lines=10> */
.L_x_97:
[----:B------:R-:W-:Y:S05]  /*3a50*/  BSYNC B1 ;  /* 0x0000000000017941 */ /* 0x000fea0003800000 */
.L_x_96:
        /* <DEDUP_REMOVED lines=10> */
.L_x_99:
[----:B------:R-:W-:Y:S05]  /*3b00*/  BSYNC B1 ;  /* 0x0000000000017941 */ /* 0x000fea0003800000 */
.L_x_98:
        /* <DEDUP_REMOVED lines=9> */
.L_x_101:
[----:B------:R-:W-:Y:S05]  /*3ba0*/  BSYNC B1 ;  /* 0x0000000000017941 */ /* 0x000fea0003800000 */
.L_x_100:
        /* <DEDUP_REMOVED lines=9> */
.L_x_103:
[----:B------:R-:W-:Y:S05]  /*3c40*/  BSYNC B1 ;  /* 0x0000000000017941 */ /* 0x000fea0003800000 */
.L_x_102:
        /* <DEDUP_REMOVED lines=10> */
.L_x_105:
[----:B------:R-:W-:Y:S05]  /*3cf0*/  BSYNC B1 ;  /* 0x0000000000017941 */ /* 0x000fea0003800000 */
.L_x_104:
        /* <DEDUP_REMOVED lines=10> */
.L_x_107:
[----:B------:R-:W-:Y:S05]  /*3da0*/  BSYNC B1 ;  /* 0x0000000000017941 */ /* 0x000fea0003800000 */
.L_x_106:
        /* <DEDUP_REMOVED lines=9> */
.L_x_109:
[----:B------:R-:W-:Y:S05]  /*3e40*/  BSYNC B1 ;  /* 0x0000000000017941 */ /* 0x000fea0003800000 */
.L_x_108:
        /* <DEDUP_REMOVED lines=9> */
.L_x_111:
[----:B------:R-:W-:Y:S05]  /*3ee0*/  BSYNC B1 ;  /* 0x0000000000017941 */ /* 0x000fea0003800000 */
.L_x_110:
        /* <DEDUP_REMOVED lines=10> */
.L_x_113:
[----:B------:R-:W-:Y:S05]  /*3f90*/  BSYNC B1 ;  /* 0x0000000000017941 */ /* 0x000fea0003800000 */
.L_x_112:
        /* <DEDUP_REMOVED lines=10> */
.L_x_115:
[----:B------:R-:W-:Y:S05]  /*4040*/  BSYNC B1 ;  /* 0x0000000000017941 */ /* 0x000fea0003800000 */
.L_x_114:
        /* <DEDUP_REMOVED lines=9> */
.L_x_117:
[----:B------:R-:W-:Y:S05]  /*40e0*/  BSYNC B1 ;  /* 0x0000000000017941 */ /* 0x000fea0003800000 */
.L_x_116:
        /* <DEDUP_REMOVED lines=9> */
.L_x_119:
[----:B------:R-:W-:Y:S05]  /*4180*/  BSYNC B1 ;  /* 0x0000000000017941 */ /* 0x000fea0003800000 */
.L_x_118:
        /* <DEDUP_REMOVED lines=10> */
.L_x_121:
[----:B------:R-:W-:Y:S05]  /*4230*/  BSYNC B1 ;  /* 0x0000000000017941 */ /* 0x000fea0003800000 */
.L_x_120:
        /* <DEDUP_REMOVED lines=10> */
.L_x_123:
[----:B------:R-:W-:Y:S05]  /*42e0*/  BSYNC B1 ;  /* 0x0000000000017941 */ /* 0x000fea0003800000 */
.L_x_122:
        /* <DEDUP_REMOVED lines=9> */
.L_x_125:
[----:B------:R-:W-:Y:S05]  /*4380*/  BSYNC B1 ;  /* 0x0000000000017941 */ /* 0x000fea0003800000 */
.L_x_124:
        /* <DEDUP_REMOVED lines=9> */
.L_x_127:
[----:B------:R-:W-:Y:S05]  /*4420*/  BSYNC B1 ;  /* 0x0000000000017941 */ /* 0x000fea0003800000 */
.L_x_126:
        /* <DEDUP_REMOVED lines=10> */
.L_x_129:
[----:B------:R-:W-:Y:S05]  /*44d0*/  BSYNC B1 ;  /* 0x0000000000017941 */ /* 0x000fea0003800000 */
.L_x_128:
        /* <DEDUP_REMOVED lines=10> */
.L_x_131:
[----:B------:R-:W-:Y:S05]  /*4580*/  BSYNC B1 ;  /* 0x0000000000017941 */ /* 0x000fea0003800000 */
.L_x_130:
        /* <DEDUP_REMOVED lines=9> */
.L_x_133:
[----:B------:R-:W-:Y:S05]  /*4620*/  BSYNC B1 ;  /* 0x0000000000017941 */ /* 0x000fea0003800000 */
.L_x_132:
        /* <DEDUP_REMOVED lines=9> */
.L_x_135:
[----:B------:R-:W-:Y:S05]  /*46c0*/  BSYNC B1 ;  /* 0x0000000000017941 */ /* 0x000fea0003800000 */
.L_x_134:
        /* <DEDUP_REMOVED lines=10> */
.L_x_137:
[----:B------:R-:W-:Y:S05]  /*4770*/  BSYNC B1 ;  /* 0x0000000000017941 */ /* 0x000fea0003800000 */
.L_x_136:
        /* <DEDUP_REMOVED lines=10> */
.L_x_139:
[----:B------:R-:W-:Y:S05]  /*4820*/  BSYNC B1 ;  /* 0x0000000000017941 */ /* 0x000fea0003800000 */
.L_x_138:
        /* <DEDUP_REMOVED lines=9> */
.L_x_141:
[----:B------:R-:W-:Y:S05]  /*48c0*/  BSYNC B1 ;  /* 0x0000000000017941 */ /* 0x000fea0003800000 */
.L_x_140:
        /* <DEDUP_REMOVED lines=9> */
.L_x_143:
[----:B------:R-:W-:Y:S05]  /*4960*/  BSYNC B1 ;  /* 0x0000000000017941 */ /* 0x000fea0003800000 */
.L_x_142:
        /* <DEDUP_REMOVED lines=10> */
.L_x_145:
[----:B------:R-:W-:Y:S05]  /*4a10*/  BSYNC B1 ;  /* 0x0000000000017941 */ /* 0x000fea0003800000 */
.L_x_144:
        /* <DEDUP_REMOVED lines=10> */
.L_x_147:
[----:B------:R-:W-:Y:S05]  /*4ac0*/  BSYNC B1 ;  /* 0x0000000000017941 */ /* 0x000fea0003800000 */
.L_x_146:
        /* <DEDUP_REMOVED lines=9> */
.L_x_149:
[----:B------:R-:W-:Y:S05]  /*4b60*/  BSYNC B1 ;  /* 0x0000000000017941 */ /* 0x000fea0003800000 */
.L_x_148:
        /* <DEDUP_REMOVED lines=9> */
.L_x_151:
[----:B------:R-:W-:Y:S05]  /*4c00*/  BSYNC B1 ;  /* 0x0000000000017941 */ /* 0x000fea0003800000 */
.L_x_150:
        /* <DEDUP_REMOVED lines=10> */
.L_x_153:
[----:B------:R-:W-:Y:S05]  /*4cb0*/  BSYNC B1 ;  /* 0x0000000000017941 */ /* 0x000fea0003800000 */
.L_x_152:
[----:B-----5:R-:W-:Y:S01]  /*4cc0*/  HADD2.F32 R5, -RZ, R24.H0_H0 ;  /* 0x20000018ff057230 */ /* 0x020fe20000004100 */
[----:B------:R-:W-:Y:S01]  /*4cd0*/  ISETP.GT.AND P0, PT, R4, 0x79, PT ;  /* 0x000000790400780c */ /* 0x000fe20003f04270 */
[----:B------:R-:W-:Y:S01]  /*4ce0*/  @P2 IMAD.MOV.U32 R4, RZ, RZ, R10 ;  /* 0x000000ffff042224 */ /* 0x000fe200078e000a */
[----:B------:R-:W-:Y:S02]  /*4cf0*/  BSSY B1, `(.L_x_154) ;  /* 0x000000a000017945 */ /* 0x000fe40003800000 */
[----:B------:R-:W-:Y:S01]  /*4d00*/  FMUL R5, R5, R90 ;  /* 0x0000005a05057220 */ /* 0x000fe20000400000 */
[----:B------:R-:W-:-:S03]  /*4d10*/  ISETP.GT.AND P3, PT, R3, RZ, P0 ;  /* 0x000000ff0300720c */ /* 0x000fc60000764270 */
[----:B------:R-:W-:-:S05]  /*4d20*/  FFMA R5, R84, R23, R5 ;  /* 0x0000001754057223 */ /* 0x000fca0000000005 */
[----:B------:R-:W-:-:S04]  /*4d30*/  F2FP.F16.F32.PACK_AB R5, RZ, R5 ;  /* 0x00000005ff05723e */ /* 0x000fc800000000ff */
[----:B0-----:R-:W-:Y:S01]  /*4d40*/  PRMT R14, R5, 0x7610, R14 ;  /* 0x00007610050e7816 */ /* 0x001fe2000000000e */
[----:B------:R-:W-:-:S05]  /*4d50*/  @P2 IMAD.MOV.U32 R5, RZ, RZ, R11 ;  /* 0x000000ffff052224 */ /* 0x000fca00078e000b */
[----:B------:R0:W-:Y:S01]  /*4d60*/  @P2 STG.E.U16 desc[UR38][R4.64+0xf0], R14 ;  /* 0x0000f00e04002986 */ /* 0x0001e2000c101526 */
[----:B------:R-:W-:Y:S05]  /*4d70*/  @!P3 BRA `(.L_x_155) ;  /* 0x000000000004b947 */ /* 0x000fea0003800000 */
[----:B------:R0:W5:Y:S02]  /*4d80*/  LDG.E.LTC128B.U16 R24, desc[UR38][R6.64+0xf2] ;  /* 0x0000f22606187981 */ /* 0x000164000c1e1520 */
.L_x_155:
[----:B------:R-:W-:Y:S05]  /*4d90*/  BSYNC B1 ;  /* 0x0000000000017941 */ /* 0x000fea0003800000 */
.L_x_154:
        /* <DEDUP_REMOVED lines=9> */
.L_x_157:
[----:B------:R-:W-:Y:S05]  /*4e30*/  BSYNC B1 ;  /* 0x0000000000017941 */ /* 0x000fea0003800000 */
.L_x_156:
[----:B-----5:R-:W-:Y:S01]  /*4e40*/  HADD2.F32 R5, -RZ, R24.H0_H0 ;  /* 0x20000018ff057230 */ /* 0x020fe20000004100 */
[----:B------:R-:W-:Y:S01]  /*4e50*/  ISETP.GT.AND P0, PT, R3, 0x8, P0 ;  /* 0x000000080300780c */ /* 0x000fe20000704270 */
[----:B0-----:R-:W-:Y:S01]  /*4e60*/  @P1 IMAD.MOV.U32 R4, RZ, RZ, R12 ;  /* 0x000000ffff041224 */ /* 0x001fe200078e000c */
[----:B------:R-:W-:Y:S02]  /*4e70*/  BSSY B1, `(.L_x_158) ;  /* 0x0000009000017945 */ /* 0x000fe40003800000 */
[----:B------:R-:W-:-:S04]  /*4e80*/  FMUL R5, R5, R90 ;  /* 0x0000005a05057220 */ /* 0x000fc80000400000 */
[----:B------:R-:W-:-:S05]  /*4e90*/  FFMA R5, R86, R23, R5 ;  /* 0x0000001756057223 */ /* 0x000fca0000000005 */
[----:B------:R-:W-:-:S04]  /*4ea0*/  F2FP.F16.F32.PACK_AB R5, RZ, R5 ;  /* 0x00000005ff05723e */ /* 0x000fc800000000ff */
[----:B-1-3--:R-:W-:Y:S01]  /*4eb0*/  PRMT R6, R5, 0x7610, R6 ;  /* 0x0000761005067816 */ /* 0x00afe20000000006 */
[----:B------:R-:W-:-:S05]  /*4ec0*/  @P1 IMAD.MOV.U32 R5, RZ, RZ, R13 ;  /* 0x000000ffff051224 */ /* 0x000fca00078e000d */
[----:B------:R0:W-:Y:S01]  /*4ed0*/  @P1 STG.E.U16 desc[UR38][R4.64+0xf0], R6 ;  /* 0x0000f00604001986 */ /* 0x0001e2000c101526 */
[----:B------:R-:W-:Y:S05]  /*4ee0*/  @!P0 BRA `(.L_x_159) ;  /* 0x0000000000048947 */ /* 0x000fea0003800000 */
[----:B------:R1:W5:Y:S02]  /*4ef0*/  LDG.E.LTC128B.U16 R24, desc[UR38][R8.64+0xf2] ;  /* 0x0000f22608187981 */ /* 0x000364000c1e1520 */
.L_x_159:
[----:B------:R-:W-:Y:S05]  /*4f00*/  BSYNC B1 ;  /* 0x0000000000017941 */ /* 0x000fea0003800000 */
.L_x_158:
[----:B------:R-:W-:Y:S05]  /*4f10*/  @!P0 BRA `(.L_x_160) ;  /* 0x0000001000e88947 */ /* 0x000fea0003800000 */
[----:B-----5:R-:W-:-:S05]  /*4f20*/  HADD2.F32 R3, -RZ, R24.H0_H0 ;  /* 0x20000018ff037230 */ /* 0x020fca0000004100 */
[----:B0-----:R-:W-:-:S04]  /*4f30*/  FMUL R4, R3, R90 ;  /* 0x0000005a03047220 */ /* 0x001fc80000400000 */
[----:B------:R-:W-:-:S05]  /*4f40*/  FFMA R4, R87, R23, R4 ;  /* 0x0000001757047223 */ /* 0x000fca0000000004 */
[----:B------:R-:W-:-:S05]  /*4f50*/  F2FP.F16.F32.PACK_AB R4, RZ, R4 ;  /* 0x00000004ff04723e */ /* 0x000fca00000000ff */
[----:B------:R3:W-:Y:S01]  /*4f60*/  STG.E.U16 desc[UR38][R12.64+0xf2], R4 ;  /* 0x0000f2040c007986 */ /* 0x0007e2000c101526 */
[----:B------:R-:W-:Y:S05]  /*4f70*/  BRA `(.L_x_160) ;  /* 0x0000001000d07947 */ /* 0x000fea0003800000 */
.L_x_35:
[----:B------:R-:W-:Y:S01]  /*4f80*/  ISETP.GT.AND P3, PT, R4, 0x1, PT ;  /* 0x000000010400780c */ /* 0x000fe20003f64270 */
[----:B------:R-:W-:Y:S01]  /*4f90*/  ULDC.64 UR4, c[0x0][0x5c0] ;  /* 0x0001700000047ab9 */ /* 0x000fe20000000a00 */
[-C--:B------:R-:W-:Y:S01]  /*4fa0*/  FMUL R24, R24, R23.reuse ;  /* 0x0000001718187220 */ /* 0x080fe20000400000 */
[----:B------:R-:W-:Y:S01]  /*4fb0*/  LEA R6, P4, R106, UR4, 0x1 ;  /* 0x000000046a067c11 */ /* 0x000fe2000f8808ff */
[-C--:B------:R-:W-:Y:S01]  /*4fc0*/  FMUL R25, R25, R23.reuse ;  /* 0x0000001719197220 */ /* 0x080fe20000400000 */
[----:B------:R-:W-:Y:S01]  /*4fd0*/  ISETP.GT.AND P0, PT, R3, RZ, P3 ;  /* 0x000000ff0300720c */ /* 0x000fe20001f04270 */
[-C--:B------:R-:W-:Y:S01]  /*4fe0*/  FMUL R26, R26, R23.reuse ;  /* 0x000000171a1a7220 */ /* 0x080fe20000400000 */
[----:B------:R-:W-:Y:S01]  /*4ff0*/  F2FP.F16.F32.PACK_AB R24, RZ, R24 ;  /* 0x00000018ff18723e */ /* 0x000fe200000000ff */
[-C--:B------:R-:W-:Y:S01]  /*5000*/  FMUL R27, R27, R23.reuse ;  /* 0x000000171b1b7220 */ /* 0x080fe20000400000 */
[----:B------:R-:W-:Y:S01]  /*5010*/  LEA.HI.X R7, R106, UR5, R103, 0x1, P4 ;  /* 0x000000056a077c11 */ /* 0x000fe2000a0f0c67 */
[----:B------:R-:W-:Y:S01]  /*5020*/  FMUL R28, R28, R23 ;  /* 0x000000171c1c7220 */ /* 0x000fe20000400000 */
[----:B------:R-:W-:Y:S01]  /*5030*/  F2FP.F16.F32.PACK_AB R25, RZ, R25 ;  /* 0x00000019ff19723e */ /* 0x000fe200000000ff */
[-C--:B------:R-:W-:Y:S01]  /*5040*/  FMUL R29, R29, R23.reuse ;  /* 0x000000171d1d7220 */ /* 0x080fe20000400000 */
[----:B------:R-:W-:Y:S01]  /*5050*/  ISETP.GT.AND P2, PT, R3, 0x8, P2 ;  /* 0x000000080300780c */ /* 0x000fe20001744270 */
[----:B------:R-:W-:Y:S01]  /*5060*/  @P1 STG.E.U16 desc[UR38][R6.64], R24 ;  /* 0x0000001806001986 */ /* 0x000fe2000c101526 */
[----:B------:R-:W-:Y:S01]  /*5070*/  ISETP.GT.AND P1, PT, R4, 0x8, PT ;  /* 0x000000080400780c */ /* 0x000fe20003f24270 */
[-C--:B------:R-:W-:Y:S01]  /*5080*/  FMUL R30, R30, R23.reuse ;  /* 0x000000171e1e7220 */ /* 0x080fe20000400000 */
[C---:B------:R-:W-:Y:S01]  /*5090*/  SHF.L.U64.HI R5, R91.reuse, 0x1, R92 ;  /* 0x000000015b057819 */ /* 0x040fe2000001025c */
[----:B------:R-:W-:Y:S01]  /*50a0*/  @P0 STG.E.U16 desc[UR38][R6.64+0x2], R25 ;  /* 0x0000021906000986 */ /* 0x000fe2000c101526 */
[----:B------:R-:W-:Y:S01]  /*50b0*/  LEA R8, P5, R91, R6, 0x1 ;  /* 0x000000065b087211 */ /* 0x000fe200078a08ff */
[-C--:B------:R-:W-:Y:S01]  /*50c0*/  FMUL R31, R31, R23.reuse ;  /* 0x000000171f1f7220 */ /* 0x080fe20000400000 */
[----:B------:R-:W-:Y:S01]  /*50d0*/  ISETP.GT.AND P3, PT, R3, 0x8, P3 ;  /* 0x000000080300780c */ /* 0x000fe20001f64270 */
[-C--:B------:R-:W-:Y:S01]  /*50e0*/  FMUL R32, R32, R23.reuse ;  /* 0x0000001720207220 */ /* 0x080fe20000400000 */
[----:B------:R-:W-:Y:S01]  /*50f0*/  ISETP.GT.AND P0, PT, R4, 0x9, PT ;  /* 0x000000090400780c */ /* 0x000fe20003f04270 */
[----:B------:R-:W-:Y:S01]  /*5100*/  IMAD.X R9, R5, 0x1, R7, P5 ;  /* 0x0000000105097824 */ /* 0x000fe200028e0607 */
[----:B------:R-:W-:Y:S01]  /*5110*/  ISETP.GT.AND P4, PT, R3, RZ, P1 ;  /* 0x000000ff0300720c */ /* 0x000fe20000f84270 */
[-C--:B------:R-:W-:Y:S01]  /*5120*/  FMUL R33, R33, R23.reuse ;  /* 0x0000001721217220 */ /* 0x080fe20000400000 */
[----:B------:R-:W-:Y:S01]  /*5130*/  F2FP.F16.F32.PACK_AB R26, RZ, R26 ;  /* 0x0000001aff1a723e */ /* 0x000fe200000000ff */
[-C--:B------:R-:W-:Y:S01]  /*5140*/  FMUL R34, R34, R23.reuse ;  /* 0x0000001722227220 */ /* 0x080fe20000400000 */
[----:B------:R-:W-:Y:S01]  /*5150*/  ISETP.GT.AND P5, PT, R3, RZ, P0 ;  /* 0x000000ff0300720c */ /* 0x000fe200007a4270 */
[----:B------:R-:W-:Y:S01]  /*5160*/  FMUL R35, R35, R23 ;  /* 0x0000001723237220 */ /* 0x000fe20000400000 */
[----:B------:R-:W-:Y:S01]  /*5170*/  F2FP.F16.F32.PACK_AB R27, RZ, R27 ;  /* 0x0000001bff1b723e */ /* 0x000fe200000000ff */
[----:B------:R-:W-:Y:S01]  /*5180*/  @P2 STG.E.U16 desc[UR38][R8.64], R26 ;  /* 0x0000001a08002986 */ /* 0x000fe2000c101526 */
[----:B------:R-:W-:Y:S01]  /*5190*/  F2FP.F16.F32.PACK_AB R28, RZ, R28 ;  /* 0x0000001cff1c723e */ /* 0x000fe200000000ff */
[-C--:B------:R-:W-:Y:S01]  /*51a0*/  FMUL R36, R36, R23.reuse ;  /* 0x0000001724247220 */ /* 0x080fe20000400000 */
[----:B------:R-:W-:Y:S01]  /*51b0*/  ISETP.GT.AND P2, PT, R3, 0x8, P1 ;  /* 0x000000080300780c */ /* 0x000fe20000f44270 */
[----:B------:R-:W-:Y:S01]  /*51c0*/  @P3 STG.E.U16 desc[UR38][R8.64+0x2], R27 ;  /* 0x0000021b08003986 */ /* 0x000fe2000c101526 */
[----:B------:R-:W-:Y:S01]  /*51d0*/  ISETP.GT.AND P1, PT, R4, 0x10, PT ;  /* 0x000000100400780c */ /* 0x000fe20003f24270 */
[----:B------:R-:W-:Y:S01]  /*51e0*/  FMUL R37, R37, R23 ;  /* 0x0000001725257220 */ /* 0x000fe20000400000 */
[----:B------:R-:W-:Y:S01]  /*51f0*/  F2FP.F16.F32.PACK_AB R29, RZ, R29 ;  /* 0x0000001dff1d723e */ /* 0x000fe200000000ff */
[----:B------:R-:W-:Y:S01]  /*5200*/  @P4 STG.E.U16 desc[UR38][R6.64+0x10], R28 ;  /* 0x0000101c06004986 */ /* 0x000fe2000c101526 */
[C---:B------:R-:W-:Y:S01]  /*5210*/  ISETP.GT.AND P3, PT, R3.reuse, 0x8, P0 ;  /* 0x000000080300780c */ /* 0x040fe20000764270 */
[-C--:B------:R-:W-:Y:S01]  /*5220*/  FMUL R38, R38, R23.reuse ;  /* 0x0000001726267220 */ /* 0x080fe20000400000 */
[----:B------:R-:W-:Y:S01]  /*5230*/  ISETP.GT.AND P0, PT, R4, 0x11, PT ;  /* 0x000000110400780c */ /* 0x000fe20003f04270 */
[----:B------:R-:W-:Y:S01]  /*5240*/  @P5 STG.E.U16 desc[UR38][R6.64+0x12], R29 ;  /* 0x0000121d06005986 */ /* 0x000fe2000c101526 */
        /* <DEDUP_REMOVED lines=161> */
[----:B------:R-:W-:Y:S01]  /*5c60*/  FMUL R87, R87, R23 ;  /* 0x0000001757577220 */ /* 0x000fe20000400000 */
[----:B------:R-:W-:-:S02]  /*5c70*/  F2FP.F16.F32.PACK_AB R62, RZ, R62 ;  /* 0x0000003eff3e723e */ /* 0x000fc400000000ff */
[C---:B------:R-:W-:Y:S02]  /*5c80*/  ISETP.GT.AND P5, PT, R3.reuse, RZ, P0 ;  /* 0x000000ff0300720c */ /* 0x040fe400007a4270 */
[----:B------:R-:W-:Y:S01]  /*5c90*/  F2FP.F16.F32.PACK_AB R63, RZ, R63 ;  /* 0x0000003fff3f723e */ /* 0x000fe200000000ff */
[----:B------:R-:W-:Y:S01]  /*5ca0*/  @P2 STG.E.U16 desc[UR38][R8.64+0x90], R62 ;  /* 0x0000903e08002986 */ /* 0x000fe2000c101526 */
[----:B------:R-:W-:Y:S02]  /*5cb0*/  F2FP.F16.F32.PACK_AB R64, RZ, R64 ;  /* 0x00000040ff40723e */ /* 0x000fe400000000ff */
[C---:B------:R-:W-:Y:S01]  /*5cc0*/  ISETP.GT.AND P2, PT, R3.reuse, 0x8, P1 ;  /* 0x000000080300780c */ /* 0x040fe20000f44270 */
[----:B------:R-:W-:Y:S01]  /*5cd0*/  @P3 STG.E.U16 desc[UR38][R8.64+0x92], R63 ;  /* 0x0000923f08003986 */ /* 0x000fe2000c101526 */
[----:B------:R-:W-:Y:S02]  /*5ce0*/  ISETP.GT.AND P1, PT, R4, 0x58, PT ;  /* 0x000000580400780c */ /* 0x000fe40003f24270 */
[----:B------:R-:W-:Y:S01]  /*5cf0*/  F2FP.F16.F32.PACK_AB R65, RZ, R65 ;  /* 0x00000041ff41723e */ /* 0x000fe200000000ff */
[----:B------:R-:W-:Y:S01]  /*5d00*/  @P4 STG.E.U16 desc[UR38][R6.64+0xa0], R64 ;  /* 0x0000a04006004986 */ /* 0x000fe2000c101526 */
[----:B------:R-:W-:-:S02]  /*5d10*/  ISETP.GT.AND P3, PT, R3, 0x8, P0 ;  /* 0x000000080300780c */ /* 0x000fc40000764270 */
[----:B------:R-:W-:Y:S01]  /*5d20*/  ISETP.GT.AND P0, PT, R4, 0x59, PT ;  /* 0x000000590400780c */ /* 0x000fe20003f04270 */
[----:B------:R-:W-:Y:S01]  /*5d30*/  @P5 STG.E.U16 desc[UR38][R6.64+0xa2], R65 ;  /* 0x0000a24106005986 */ /* 0x000fe2000c101526 */
[C---:B------:R-:W-:Y:S02]  /*5d40*/  ISETP.GT.AND P4, PT, R3.reuse, RZ, P1 ;  /* 0x000000ff0300720c */ /* 0x040fe40000f84270 */
[----:B------:R-:W-:Y:S02]  /*5d50*/  F2FP.F16.F32.PACK_AB R66, RZ, R66 ;  /* 0x00000042ff42723e */ /* 0x000fe400000000ff */
[----:B------:R-:W-:Y:S02]  /*5d60*/  ISETP.GT.AND P5, PT, R3, RZ, P0 ;  /* 0x000000ff0300720c */ /* 0x000fe400007a4270 */
[----:B------:R-:W-:Y:S01]  /*5d70*/  F2FP.F16.F32.PACK_AB R67, RZ, R67 ;  /* 0x00000043ff43723e */ /* 0x000fe200000000ff */
[----:B------:R-:W-:Y:S01]  /*5d80*/  @P2 STG.E.U16 desc[UR38][R8.64+0xa0], R66 ;  /* 0x0000a04208002986 */ /* 0x000fe2000c101526 */
[----:B------:R-:W-:-:S02]  /*5d90*/  F2FP.F16.F32.PACK_AB R68, RZ, R68 ;  /* 0x00000044ff44723e */ /* 0x000fc400000000ff */
[C---:B------:R-:W-:Y:S01]  /*5da0*/  ISETP.GT.AND P2, PT, R3.reuse, 0x8, P1 ;  /* 0x000000080300780c */ /* 0x040fe20000f44270 */
[----:B------:R-:W-:Y:S01]  /*5db0*/  @P3 STG.E.U16 desc[UR38][R8.64+0xa2], R67 ;  /* 0x0000a24308003986 */ /* 0x000fe2000c101526 */
[C---:B------:R-:W-:Y:S02]  /*5dc0*/  ISETP.GT.AND P1, PT, R4.reuse, 0x60, PT ;  /* 0x000000600400780c */ /* 0x040fe40003f24270 */
[----:B------:R-:W-:Y:S01]  /*5dd0*/  F2FP.F16.F32.PACK_AB R69, RZ, R69 ;  /* 0x00000045ff45723e */ /* 0x000fe200000000ff */
[----:B------:R-:W-:Y:S01]  /*5de0*/  @P4 STG.E.U16 desc[UR38][R6.64+0xb0], R68 ;  /* 0x0000b04406004986 */ /* 0x000fe2000c101526 */
[C---:B------:R-:W-:Y:S02]  /*5df0*/  ISETP.GT.AND P3, PT, R3.reuse, 0x8, P0 ;  /* 0x000000080300780c */ /* 0x040fe40000764270 */
[----:B------:R-:W-:Y:S01]  /*5e00*/  ISETP.GT.AND P0, PT, R4, 0x61, PT ;  /* 0x000000610400780c */ /* 0x000fe20003f04270 */
[----:B------:R-:W-:Y:S01]  /*5e10*/  @P5 STG.E.U16 desc[UR38][R6.64+0xb2], R69 ;  /* 0x0000b24506005986 */ /* 0x000fe2000c101526 */
[----:B------:R-:W-:-:S02]  /*5e20*/  ISETP.GT.AND P4, PT, R3, RZ, P1 ;  /* 0x000000ff0300720c */ /* 0x000fc40000f84270 */
[C---:B------:R-:W-:Y:S02]  /*5e30*/  ISETP.GT.AND P5, PT, R3.reuse, RZ, P0 ;  /* 0x000000ff0300720c */ /* 0x040fe400007a4270 */
[----:B------:R-:W-:Y:S02]  /*5e40*/  F2FP.F16.F32.PACK_AB R70, RZ, R70 ;  /* 0x00000046ff46723e */ /* 0x000fe400000000ff */
[----:B------:R-:W-:Y:S02]  /*5e50*/  F2FP.F16.F32.PACK_AB R71, RZ, R71 ;  /* 0x00000047ff47723e */ /* 0x000fe400000000ff */
[----:B------:R-:W-:Y:S01]  /*5e60*/  F2FP.F16.F32.PACK_AB R72, RZ, R72 ;  /* 0x00000048ff48723e */ /* 0x000fe200000000ff */
[----:B------:R-:W-:Y:S01]  /*5e70*/  @P2 STG.E.U16 desc[UR38][R8.64+0xb0], R70 ;  /* 0x0000b04608002986 */ /* 0x000fe2000c101526 */
[----:B------:R-:W-:Y:S02]  /*5e80*/  F2FP.F16.F32.PACK_AB R73, RZ, R73 ;  /* 0x00000049ff49723e */ /* 0x000fe400000000ff */
[C---:B------:R-:W-:Y:S01]  /*5e90*/  ISETP.GT.AND P1, PT, R3.reuse, 0x8, P1 ;  /* 0x000000080300780c */ /* 0x040fe20000f24270 */
[----:B------:R-:W-:Y:S01]  /*5ea0*/  @P3 STG.E.U16 desc[UR38][R8.64+0xb2], R71 ;  /* 0x0000b24708003986 */ /* 0x000fe2000c101526 */
[----:B------:R-:W-:-:S02]  /*5eb0*/  ISETP.GT.AND P2, PT, R3, 0x8, P0 ;  /* 0x000000080300780c */ /* 0x000fc40000744270 */
[C---:B------:R-:W-:Y:S01]  /*5ec0*/  ISETP.GT.AND P0, PT, R4.reuse, 0x69, PT ;  /* 0x000000690400780c */ /* 0x040fe20003f04270 */
[----:B------:R-:W-:Y:S01]  /*5ed0*/  @P4 STG.E.U16 desc[UR38][R6.64+0xc0], R72 ;  /* 0x0000c04806004986 */ /* 0x000fe2000c101526 */
[----:B------:R-:W-:Y:S02]  /*5ee0*/  ISETP.GT.AND P4, PT, R4, 0x68, PT ;  /* 0x000000680400780c */ /* 0x000fe40003f84270 */
[----:B------:R-:W-:Y:S01]  /*5ef0*/  F2FP.F16.F32.PACK_AB R74, RZ, R74 ;  /* 0x0000004aff4a723e */ /* 0x000fe200000000ff */
[----:B------:R-:W-:Y:S01]  /*5f00*/  @P5 STG.E.U16 desc[UR38][R6.64+0xc2], R73 ;  /* 0x0000c24906005986 */ /* 0x000fe2000c101526 */
[C---:B------:R-:W-:Y:S02]  /*5f10*/  ISETP.GT.AND P5, PT, R3.reuse, RZ, P4 ;  /* 0x000000ff0300720c */ /* 0x040fe400027a4270 */
[----:B------:R-:W-:Y:S01]  /*5f20*/  ISETP.GT.AND P3, PT, R3, RZ, P0 ;  /* 0x000000ff0300720c */ /* 0x000fe20000764270 */
[----:B------:R-:W-:Y:S01]  /*5f30*/  @P1 STG.E.U16 desc[UR38][R8.64+0xc0], R74 ;  /* 0x0000c04a08001986 */ /* 0x000fe2000c101526 */
[----:B------:R-:W-:-:S02]  /*5f40*/  F2FP.F16.F32.PACK_AB R75, RZ, R75 ;  /* 0x0000004bff4b723e */ /* 0x000fc400000000ff */
[----:B------:R-:W-:Y:S02]  /*5f50*/  F2FP.F16.F32.PACK_AB R76, RZ, R76 ;  /* 0x0000004cff4c723e */ /* 0x000fe400000000ff */
[C---:B------:R-:W-:Y:S01]  /*5f60*/  ISETP.GT.AND P4, PT, R3.reuse, 0x8, P4 ;  /* 0x000000080300780c */ /* 0x040fe20002784270 */
[----:B------:R-:W-:Y:S01]  /*5f70*/  @P2 STG.E.U16 desc[UR38][R8.64+0xc2], R75 ;  /* 0x0000c24b08002986 */ /* 0x000fe2000c101526 */
[----:B------:R-:W-:Y:S02]  /*5f80*/  F2FP.F16.F32.PACK_AB R77, RZ, R77 ;  /* 0x0000004dff4d723e */ /* 0x000fe400000000ff */
[C---:B------:R-:W-:Y:S01]  /*5f90*/  ISETP.GT.AND P2, PT, R4.reuse, 0x71, PT ;  /* 0x000000710400780c */ /* 0x040fe20003f44270 */
[----:B------:R-:W-:Y:S01]  /*5fa0*/  @P5 STG.E.U16 desc[UR38][R6.64+0xd0], R76 ;  /* 0x0000d04c06005986 */ /* 0x000fe2000c101526 */
[----:B------:R-:W-:Y:S02]  /*5fb0*/  ISETP.GT.AND P5, PT, R3, 0x8, P0 ;  /* 0x000000080300780c */ /* 0x000fe400007a4270 */
[C---:B------:R-:W-:Y:S01]  /*5fc0*/  ISETP.GT.AND P1, PT, R4.reuse, 0x78, PT ;  /* 0x000000780400780c */ /* 0x040fe20003f24270 */
[----:B------:R-:W-:Y:S01]  /*5fd0*/  @P3 STG.E.U16 desc[UR38][R6.64+0xd2], R77 ;  /* 0x0000d24d06003986 */ /* 0x000fe2000c101526 */
[----:B------:R-:W-:-:S02]  /*5fe0*/  ISETP.GT.AND P3, PT, R4, 0x70, PT ;  /* 0x000000700400780c */ /* 0x000fc40003f64270 */
[----:B------:R-:W-:Y:S01]  /*5ff0*/  ISETP.GT.AND P0, PT, R4, 0x79, PT ;  /* 0x000000790400780c */ /* 0x000fe20003f04270 */
[----:B------:R-:W-:Y:S01]  /*6000*/  @P4 IMAD.MOV.U32 R4, RZ, RZ, R8 ;  /* 0x000000ffff044224 */ /* 0x000fe200078e0008 */
[----:B------:R-:W-:Y:S01]  /*6010*/  F2FP.F16.F32.PACK_AB R78, RZ, R78 ;  /* 0x0000004eff4e723e */ /* 0x000fe200000000ff */
[----:B------:R-:W-:Y:S01]  /*6020*/  @P4 IMAD.MOV.U32 R5, RZ, RZ, R9 ;  /* 0x000000ffff054224 */ /* 0x000fe200078e0009 */
[----:B------:R-:W-:Y:S02]  /*6030*/  F2FP.F16.F32.PACK_AB R79, RZ, R79 ;  /* 0x0000004fff4f723e */ /* 0x000fe400000000ff */
[----:B------:R-:W-:Y:S02]  /*6040*/  F2FP.F16.F32.PACK_AB R80, RZ, R80 ;  /* 0x00000050ff50723e */ /* 0x000fe400000000ff */
[----:B------:R0:W-:Y:S01]  /*6050*/  @P4 STG.E.U16 desc[UR38][R4.64+0xd0], R78 ;  /* 0x0000d04e04004986 */ /* 0x0001e2000c101526 */
[----:B------:R-:W-:Y:S02]  /*6060*/  ISETP.GT.AND P4, PT, R3, RZ, P2 ;  /* 0x000000ff0300720c */ /* 0x000fe40001784270 */
[----:B------:R-:W-:-:S02]  /*6070*/  F2FP.F16.F32.PACK_AB R81, RZ, R81 ;  /* 0x00000051ff51723e */ /* 0x000fc400000000ff */
[----:B------:R-:W-:Y:S02]  /*6080*/  ISETP.GT.AND P2, PT, R3, 0x8, P2 ;  /* 0x000000080300780c */ /* 0x000fe40001744270 */
[----:B------:R-:W-:Y:S02]  /*6090*/  F2FP.F16.F32.PACK_AB R82, RZ, R82 ;  /* 0x00000052ff52723e */ /* 0x000fe400000000ff */
[----:B------:R-:W-:Y:S02]  /*60a0*/  F2FP.F16.F32.PACK_AB R83, RZ, R83 ;  /* 0x00000053ff53723e */ /* 0x000fe400000000ff */
[----:B------:R-:W-:Y:S01]  /*60b0*/  F2FP.F16.F32.PACK_AB R84, RZ, R84 ;  /* 0x00000054ff54723e */ /* 0x000fe200000000ff */
[----:B0-----:R-:W-:Y:S01]  /*60c0*/  @P5 IMAD.MOV.U32 R4, RZ, RZ, R8 ;  /* 0x000000ffff045224 */ /* 0x001fe200078e0008 */
[----:B------:R-:W-:Y:S01]  /*60d0*/  F2FP.F16.F32.PACK_AB R85, RZ, R85 ;  /* 0x00000055ff55723e */ /* 0x000fe200000000ff */
[----:B------:R-:W-:Y:S01]  /*60e0*/  @P5 IMAD.MOV.U32 R5, RZ, RZ, R9 ;  /* 0x000000ffff055224 */ /* 0x000fe200078e0009 */
[----:B------:R-:W-:-:S02]  /*60f0*/  F2FP.F16.F32.PACK_AB R86, RZ, R86 ;  /* 0x00000056ff56723e */ /* 0x000fc400000000ff */
[----:B------:R-:W-:Y:S02]  /*6100*/  F2FP.F16.F32.PACK_AB R87, RZ, R87 ;  /* 0x00000057ff57723e */ /* 0x000fe400000000ff */
[----:B------:R0:W-:Y:S01]  /*6110*/  @P5 STG.E.U16 desc[UR38][R4.64+0xd2], R79 ;  /* 0x0000d24f04005986 */ /* 0x0001e2000c101526 */
[C---:B------:R-:W-:Y:S02]  /*6120*/  ISETP.GT.AND P5, PT, R3.reuse, RZ, P3 ;  /* 0x000000ff0300720c */ /* 0x040fe40001fa4270 */
[----:B------:R-:W-:-:S11]  /*6130*/  ISETP.GT.AND P3, PT, R3, 0x8, P3 ;  /* 0x000000080300780c */ /* 0x000fd60001f64270 */
[----:B0-----:R-:W-:Y:S02]  /*6140*/  @P5 IMAD.MOV.U32 R4, RZ, RZ, R6 ;  /* 0x000000ffff045224 */ /* 0x001fe400078e0006 */
[----:B------:R-:W-:-:S05]  /*6150*/  @P5 IMAD.MOV.U32 R5, RZ, RZ, R7 ;  /* 0x000000ffff055224 */ /* 0x000fca00078e0007 */
[----:B------:R0:W-:Y:S01]  /*6160*/  @P5 STG.E.U16 desc[UR38][R4.64+0xe0], R80 ;  /* 0x0000e05004005986 */ /* 0x0001e2000c101526 */
[C---:B------:R-:W-:Y:S02]  /*6170*/  ISETP.GT.AND P5, PT, R3.reuse, RZ, P0 ;  /* 0x000000ff0300720c */ /* 0x040fe400007a4270 */
[----:B------:R-:W-:Y:S01]  /*6180*/  ISETP.GT.AND P0, PT, R3, 0x8, P0 ;  /* 0x000000080300780c */ /* 0x000fe20000704270 */
[----:B0-----:R-:W-:Y:S02]  /*6190*/  @P4 IMAD.MOV.U32 R4, RZ, RZ, R6 ;  /* 0x000000ffff044224 */ /* 0x001fe400078e0006 */
[----:B------:R-:W-:-:S05]  /*61a0*/  @P4 IMAD.MOV.U32 R5, RZ, RZ, R7 ;  /* 0x000000ffff054224 */ /* 0x000fca00078e0007 */
[----:B------:R0:W-:Y:S01]  /*61b0*/  @P4 STG.E.U16 desc[UR38][R4.64+0xe2], R81 ;  /* 0x0000e25104004986 */ /* 0x0001e2000c101526 */
[C---:B------:R-:W-:Y:S02]  /*61c0*/  ISETP.GT.AND P4, PT, R3.reuse, RZ, P1 ;  /* 0x000000ff0300720c */ /* 0x040fe40000f84270 */
[----:B------:R-:W-:Y:S01]  /*61d0*/  ISETP.GT.AND P1, PT, R3, 0x8, P1 ;  /* 0x000000080300780c */ /* 0x000fe20000f24270 */
[----:B0-----:R-:W-:Y:S02]  /*61e0*/  @P3 IMAD.MOV.U32 R4, RZ, RZ, R8 ;  /* 0x000000ffff043224 */ /* 0x001fe400078e0008 */
[----:B------:R-:W-:-:S05]  /*61f0*/  @P3 IMAD.MOV.U32 R5, RZ, RZ, R9 ;  /* 0x000000ffff053224 */ /* 0x000fca00078e0009 */
[----:B------:R0:W-:Y:S02]  /*6200*/  @P3 STG.E.U16 desc[UR38][R4.64+0xe0], R82 ;  /* 0x0000e05204003986 */ /* 0x0001e4000c101526 */
[----:B0-----:R-:W-:Y:S02]  /*6210*/  @P2 IMAD.MOV.U32 R4, RZ, RZ, R8 ;  /* 0x000000ffff042224 */ /* 0x001fe400078e0008 */
[----:B------:R-:W-:-:S05]  /*6220*/  @P2 IMAD.MOV.U32 R5, RZ, RZ, R9 ;  /* 0x000000ffff052224 */ /* 0x000fca00078e0009 */
[----:B------:R0:W-:Y:S02]  /*6230*/  @P2 STG.E.U16 desc[UR38][R4.64+0xe2], R83 ;  /* 0x0000e25304002986 */ /* 0x0001e4000c101526 */
[----:B0-----:R-:W-:Y:S02]  /*6240*/  @P4 IMAD.MOV.U32 R4, RZ, RZ, R6 ;  /* 0x000000ffff044224 */ /* 0x001fe400078e0006 */
[----:B------:R-:W-:-:S05]  /*6250*/  @P4 IMAD.MOV.U32 R5, RZ, RZ, R7 ;  /* 0x000000ffff054224 */ /* 0x000fca00078e0007 */
[----:B------:R0:W-:Y:S04]  /*6260*/  @P4 STG.E.U16 desc[UR38][R4.64+0xf0], R84 ;  /* 0x0000f05404004986 */ /* 0x0001e8000c101526 */
[----:B------:R1:W-:Y:S01]  /*6270*/  @P5 STG.E.U16 desc[UR38][R6.64+0xf2], R85 ;  /* 0x0000f25506005986 */ /* 0x0003e2000c101526 */
[----:B0-----:R-:W-:Y:S02]  /*6280*/  @P1 IMAD.MOV.U32 R4, RZ, RZ, R8 ;  /* 0x000000ffff041224 */ /* 0x001fe400078e0008 */
[----:B------:R-:W-:-:S05]  /*6290*/  @P1 IMAD.MOV.U32 R5, RZ, RZ, R9 ;  /* 0x000000ffff051224 */ /* 0x000fca00078e0009 */
[----:B------:R1:W-:Y:S04]  /*62a0*/  @P1 STG.E.U16 desc[UR38][R4.64+0xf0], R86 ;  /* 0x0000f05604001986 */ /* 0x0003e8000c101526 */
[----:B------:R1:W-:Y:S02]  /*62b0*/  @P0 STG.E.U16 desc[UR38][R8.64+0xf2], R87 ;  /* 0x0000f25708000986 */ /* 0x0003e4000c101526 */
.L_x_160:
[----:B------:R-:W-:Y:S05]  /*62c0*/  BSYNC B0 ;  /* 0x0000000000007941 */ /* 0x000fea0003800000 */
.L_x_34:
[----:B------:R-:W-:Y:S01]  /*62d0*/  IADD3 R16, P0, R16, UR36, RZ ;  /* 0x0000002410107c10 */ /* 0x000fe2000ff1e0ff */
[----:B------:R-:W-:Y:S01]  /*62e0*/  ULDC.64 UR4, c[0x0][0x650] ;  /* 0x0001940000047ab9 */ /* 0x000fe20000000a00 */
[----:B------:R-:W-:Y:S01]  /*62f0*/  PRMT R3, RZ, 0x7610, R3 ;  /* 0x00007610ff037816 */ /* 0x000fe20000000003 */
[----:B------:R-:W-:Y:S01]  /*6300*/  IMAD.MOV.U32 R100, RZ, RZ, -0x1 ;  /* 0xffffffffff647424 */ /* 0x000fe200078e00ff */
[----:B------:R-:W-:Y:S01]  /*6310*/  IADD3.X R17, R17, UR42, RZ, P0, !PT ;  /* 0x0000002a11117c10 */ /* 0x000fe200087fe4ff */
[----:B------:R-:W-:Y:S01]  /*6320*/  IMAD.MOV.U32 R101, RZ, RZ, -0x1 ;  /* 0xffffffffff657424 */ /* 0x000fe200078e00ff */
[----:B------:R-:W-:-:S04]  /*6330*/  ISETP.GE.U32.AND P0, PT, R16, UR4, PT ;  /* 0x0000000410007c0c */ /* 0x000fc8000bf06070 */
[----:B------:R-:W-:-:S13]  /*6340*/  ISETP.GE.U32.AND.EX P0, PT, R17, UR5, PT, P0 ;  /* 0x0000000511007c0c */ /* 0x000fda000bf06100 */
[----:B------:R-:W-:Y:S05]  /*6350*/  @P0 BRA `(.L_x_161) ;  /* 0x00000004004c0947 */ /* 0x000fea0003800000 */
[----:B------:R-:W0:Y:S01]  /*6360*/  LDC.64 R10, c[0x0][0x628] ;  /* 0x00018a00ff0a7b82 */ /* 0x000e220000000a00 */
[----:B---3--:R-:W3:Y:S01]  /*6370*/  S2R R12, SR_CTAID.X ;  /* 0x00000000000c7919 */ /* 0x008ee20000002500 */
[----:B-12-4-:R-:W-:Y:S02]  /*6380*/  IMAD.MOV.U32 R8, RZ, RZ, R16 ;  /* 0x000000ffff087224 */ /* 0x016fe400078e0010 */
[----:B------:R-:W-:Y:S01]  /*6390*/  IMAD.MOV.U32 R9, RZ, RZ, R17 ;  /* 0x000000ffff097224 */ /* 0x000fe200078e0011 */
[----:B------:R-:W1:Y:S03]  /*63a0*/  S2R R20, SR_CTAID.Y ;  /* 0x0000000000147919 */ /* 0x000e660000002600 */
[----:B------:R-:W2:Y:S08]  /*63b0*/  LDC R0, c[0x0][0x630] ;  /* 0x00018c00ff007b82 */ /* 0x000eb00000000800 */
[----:B------:R-:W4:Y:S01]  /*63c0*/  LDC.64 R14, c[0x0][0x620] ;  /* 0x00018800ff0e7b82 */ /* 0x000f220000000a00 */
[----:B0-----:R-:W-:-:S04]  /*63d0*/  ISETP.NE.U32.AND P0, PT, R10, RZ, PT ;  /* 0x000000ff0a00720c */ /* 0x001fc80003f05070 */
[----:B------:R-:W-:-:S13]  /*63e0*/  ISETP.NE.AND.EX P0, PT, R11, RZ, PT, P0 ;  /* 0x000000ff0b00720c */ /* 0x000fda0003f05300 */
[----:B-1234-:R-:W-:Y:S05]  /*63f0*/  @!P0 BRA `(.L_x_162) ;  /* 0x0000000000288947 */ /* 0x01efea0003800000 */
        /* <DEDUP_REMOVED lines=10> */
.L_x_162:
[-CC-:B------:R-:W-:Y:S01]  /*64a0*/  SHF.R.U64 R101, R8, R0.reuse, R9.reuse ;  /* 0x0000000008657219 */ /* 0x180fe20000001209 */
[----:B------:R-:W0:Y:S01]  /*64b0*/  LDC.64 R26, c[0x0][0x640] ;  /* 0x00019000ff1a7b82 */ /* 0x000e220000000a00 */
[----:B------:R-:W-:Y:S01]  /*64c0*/  SHF.R.U32.HI R0, RZ, R0, R9 ;  /* 0x00000000ff007219 */ /* 0x000fe20000011609 */
[----:B------:R-:W-:Y:S01]  /*64d0*/  ULDC UR4, c[0x0][0x150] ;  /* 0x0000540000047ab9 */ /* 0x000fe20000000800 */
[----:B------:R-:W-:Y:S02]  /*64e0*/  IADD3 R3, P0, RZ, -R101, RZ ;  /* 0x80000065ff037210 */ /* 0x000fe40007f1e0ff */
[----:B------:R-:W-:-:S03]  /*64f0*/  I2FP.F32.U32 R7, R12 ;  /* 0x0000000c00077245 */ /* 0x000fc60000201000 */
[----:B------:R-:W1:Y:S01]  /*6500*/  LDC R6, c[0x0][0x618] ;  /* 0x00018600ff067b82 */ /* 0x000e620000000800 */
[----:B------:R-:W-:Y:S02]  /*6510*/  IMAD.X R5, RZ, RZ, ~R0, P0 ;  /* 0x000000ffff057224 */ /* 0x000fe400000e0e00 */
[----:B------:R-:W-:Y:S01]  /*6520*/  FMUL R7, R7, UR4 ;  /* 0x0000000407077c20 */ /* 0x000fe20008400000 */
[----:B------:R-:W-:Y:S01]  /*6530*/  ULDC UR4, c[0x0][0x154] ;  /* 0x0000550000047ab9 */ /* 0x000fe20000000800 */
[-C--:B------:R-:W-:Y:S02]  /*6540*/  IMAD R0, R5, R14.reuse, RZ ;  /* 0x0000000e05007224 */ /* 0x080fe400078e02ff */
[C---:B------:R-:W-:Y:S01]  /*6550*/  IMAD.WIDE.U32 R4, R3.reuse, R14, R16 ;  /* 0x0000000e03047225 */ /* 0x040fe200078e0010 */
[----:B------:R-:W2:Y:S01]  /*6560*/  LDC R8, c[0x0][0x608] ;  /* 0x00018200ff087b82 */ /* 0x000ea20000000800 */
[----:B------:R-:W3:Y:S02]  /*6570*/  F2I.U32.TRUNC.NTZ R7, R7 ;  /* 0x0000000700077305 */ /* 0x000ee4000020f000 */
[----:B------:R-:W-:Y:S01]  /*6580*/  IMAD R3, R3, R15, R0 ;  /* 0x0000000f03037224 */ /* 0x000fe200078e0200 */
[----:B------:R-:W-:-:S03]  /*6590*/  I2FP.F32.U32 R0, R20 ;  /* 0x0000001400007245 */ /* 0x000fc60000201000 */
[----:B------:R-:W-:Y:S01]  /*65a0*/  IMAD.IADD R3, R5, 0x1, R3 ;  /* 0x0000000105037824 */ /* 0x000fe200078e0203 */
[----:B------:R-:W4:Y:S01]  /*65b0*/  LDC R11, c[0x0][0x658] ;  /* 0x00019600ff0b7b82 */ /* 0x000f220000000800 */
[----:B0-----:R-:W-:-:S04]  /*65c0*/  ISETP.NE.U32.AND P0, PT, R26, RZ, PT ;  /* 0x000000ff1a00720c */ /* 0x001fc80003f05070 */
[----:B------:R-:W-:-:S03]  /*65d0*/  ISETP.NE.AND.EX P0, PT, R27, RZ, PT, P0 ;  /* 0x000000ff1b00720c */ /* 0x000fc60003f05300 */
[----:B------:R-:W0:Y:S01]  /*65e0*/  LDC R9, c[0x0][0x144] ;  /* 0x00005100ff097b82 */ /* 0x000e220000000800 */
[-C--:B-1----:R-:W-:Y:S01]  /*65f0*/  SHF.R.U64 R10, R4, R6.reuse, R3 ;  /* 0x00000006040a7219 */ /* 0x082fe20000001203 */
[----:B---3--:R-:W-:Y:S01]  /*6600*/  IMAD.MOV R7, RZ, RZ, -R7 ;  /* 0x000000ffff077224 */ /* 0x008fe200078e0a07 */
[----:B------:R-:W-:Y:S01]  /*6610*/  SHF.R.U32.HI R3, RZ, R6, R3 ;  /* 0x00000006ff037219 */ /* 0x000fe20000011603 */
[----:B------:R-:W-:-:S04]  /*6620*/  FMUL R6, R0, UR4 ;  /* 0x0000000400067c20 */ /* 0x000fc80008400000 */
[----:B------:R-:W1:Y:S01]  /*6630*/  LDC R21, c[0x0][0x148] ;  /* 0x00005200ff157b82 */ /* 0x000e620000000800 */
[----:B------:R3:W0:Y:S01]  /*6640*/  F2I.U32.TRUNC.NTZ R14, R6 ;  /* 0x00000006000e7305 */ /* 0x000622000020f000 */
[-CC-:B--2---:R-:W-:Y:S02]  /*6650*/  SHF.R.U64 R13, R10, R8.reuse, R3.reuse ;  /* 0x000000080a0d7219 */ /* 0x184fe40000001203 */
[----:B------:R-:W-:-:S04]  /*6660*/  SHF.R.U32.HI R0, RZ, R8, R3 ;  /* 0x00000008ff007219 */ /* 0x000fc80000011603 */
[----:B-----5:R-:W2:Y:S01]  /*6670*/  LDC R24, c[0x0][0x648] ;  /* 0x00019200ff187b82 */ /* 0x020ea20000000800 */
[-CC-:B----4-:R-:W-:Y:S02]  /*6680*/  SHF.R.U64 R15, R13, R11.reuse, R0.reuse ;  /* 0x0000000b0d0f7219 */ /* 0x190fe40000001200 */
[----:B------:R-:W-:-:S03]  /*6690*/  SHF.R.U32.HI R5, RZ, R11, R0 ;  /* 0x0000000bff057219 */ /* 0x000fc60000011600 */
[----:B------:R-:W-:Y:S02]  /*66a0*/  IMAD.MOV.U32 R4, RZ, RZ, R15 ;  /* 0x000000ffff047224 */ /* 0x000fe400078e000f */
[----:B------:R-:W4:Y:S01]  /*66b0*/  LDC R28, c[0x0][0x638] ;  /* 0x00018e00ff1c7b82 */ /* 0x000f220000000800 */
[----:B0-----:R-:W-:-:S07]  /*66c0*/  IMAD R25, R9, R7, R12 ;  /* 0x0000000709197224 */ /* 0x001fce00078e020c */
[----:B------:R-:W0:Y:S08]  /*66d0*/  LDC R29, c[0x0][0x610] ;  /* 0x00018400ff1d7b82 */ /* 0x000e300000000800 */
[----:B------:R-:W0:Y:S01]  /*66e0*/  LDC R30, c[0x0][0x600] ;  /* 0x00018000ff1e7b82 */ /* 0x000e220000000800 */
[----:B-123--:R-:W-:Y:S05]  /*66f0*/  @!P0 BRA `(.L_x_163) ;  /* 0x0000000000288947 */ /* 0x00efea0003800000 */
[----:B------:R-:W1:Y:S02]  /*6700*/  LDC R0, c[0x0][0x64c] ;  /* 0x00019300ff007b82 */ /* 0x000e640000000800 */
[----:B-1----:R-:W-:-:S05]  /*6710*/  IADD3 R3, P0, R15, R0, RZ ;  /* 0x000000000f037210 */ /* 0x002fca0007f1e0ff */
        /* <DEDUP_REMOVED lines=8> */
.L_x_163:
[----:B------:R-:W-:Y:S01]  /*67a0*/  ISETP.NE.AND P0, PT, R2, 0x1, PT ;  /* 0x000000010200780c */ /* 0x000fe20003f05270 */
[----:B------:R-:W-:Y:S01]  /*67b0*/  IMAD.MOV R14, RZ, RZ, -R14 ;  /* 0x000000ffff0e7224 */ /* 0x000fe200078e0a0e */
[----:B------:R-:W-:Y:S02]  /*67c0*/  SHF.R.U64 R3, R4, R24, R5 ;  /* 0x0000001804037219 */ /* 0x000fe40000001205 */
[----:B------:R-:W-:Y:S02]  /*67d0*/  LOP3.LUT R0, R13, R98, RZ, 0xc0, !PT ;  /* 0x000000620d007212 */ /* 0x000fe400078ec0ff */
[----:B------:R-:W-:Y:S01]  /*67e0*/  LOP3.LUT R10, R10, R97, RZ, 0xc0, !PT ;  /* 0x000000610a0a7212 */ /* 0x000fe200078ec0ff */
[----:B------:R-:W-:Y:S02]  /*67f0*/  IMAD.MOV R4, RZ, RZ, -R3 ;  /* 0x000000ffff047224 */ /* 0x000fe400078e0a03 */
[----:B------:R-:W-:Y:S02]  /*6800*/  IMAD R0, R93, R3, R0 ;  /* 0x000000035d007224 */ /* 0x000fe400078e0200 */
[----:B----4-:R-:W-:-:S02]  /*6810*/  IMAD R3, R4, R28, R15 ;  /* 0x0000001c04037224 */ /* 0x010fc400078e020f */
[----:B------:R-:W-:Y:S02]  /*6820*/  @P0 IMAD R25, R21, R14, R20 ;  /* 0x0000000e15190224 */ /* 0x000fe400078e0214 */
[----:B0-----:R-:W-:Y:S02]  /*6830*/  IMAD R5, R3, R30, R10 ;  /* 0x0000001e03057224 */ /* 0x001fe400078e020a */
[----:B------:R-:W-:Y:S02]  /*6840*/  IMAD R0, R0, R29, R25 ;  /* 0x0000001d00007224 */ /* 0x000fe400078e0219 */
[----:B------:R-:W-:-:S03]  /*6850*/  IMAD.MOV.U32 R4, RZ, RZ, 0x1 ;  /* 0x00000001ff047424 */ /* 0x000fc600078e00ff */
[----:B------:R-:W-:Y:S02]  /*6860*/  SEL R100, R5, R0, !P0 ;  /* 0x0000000005647207 */ /* 0x000fe40004000000 */
[----:B------:R-:W-:Y:S02]  /*6870*/  PRMT R3, R4, 0x7610, R3 ;  /* 0x0000761004037816 */ /* 0x000fe40000000003 */
[----:B------:R-:W-:-:S07]  /*6880*/  SEL R0, R0, R5, !P0 ;  /* 0x0000000500007207 */ /* 0x000fce0004000000 */
.L_x_161:
[----:B------:R-:W-:Y:S01]  /*6890*/  UIMAD.WIDE.U32 UR4, UR41, 0x24924925, URZ ;  /* 0x24924925290478a5 */ /* 0x000fe2000f8e003f */
[----:B------:R-:W-:Y:S01]  /*68a0*/  LOP3.LUT P0, RZ, R3, 0xff, RZ, 0xc0, !PT ;  /* 0x000000ff03ff7812 */ /* 0x000fe2000780c0ff */
[----:B------:R-:W-:Y:S02]  /*68b0*/  IMAD.MOV.U32 R103, RZ, RZ, R0 ;  /* 0x000000ffff677224 */ /* 0x000fe400078e0000 */
[----:B------:R-:W-:-:S04]  /*68c0*/  UIADD3 UR4, UR41, -UR5, URZ ;  /* 0x8000000529047290 */ /* 0x000fc8000fffe03f */
[----:B------:R-:W-:-:S04]  /*68d0*/  ULEA.HI UR4, UR4, UR5, URZ, 0x1f ;  /* 0x0000000504047291 */ /* 0x000fc8000f8ff83f */
[----:B------:R-:W-:-:S04]  /*68e0*/  USHF.R.U32.HI UR4, URZ, 0x2, UR4 ;  /* 0x000000023f047899 */ /* 0x000fc80008011604 */
[----:B------:R-:W-:Y:S01]  /*68f0*/  UIMAD UR41, UR4, -0x7, UR41 ;  /* 0xfffffff9042978a4 */ /* 0x000fe2000f8e0229 */
[----:B------:R-:W-:Y:S11]  /*6900*/  @P0 BRA `(.L_x_164) ;  /* 0xffffffa800f40947 */ /* 0x000ff6000383ffff */
[----:B------:R-:W-:Y:S05]  /*6910*/  EXIT ;  /* 0x000000000000794d */ /* 0x000fea0003800000 */
.L_x_7:
        /* <DEDUP_REMOVED lines=26> */
.L_x_166:
[----:B------:R-:W0:Y:S01]  /*6ac0*/  LDC.64 R30, c[0x0][0x640] ;  /* 0x00019000ff1e7b82 */ /* 0x000e220000000a00 */
[-CC-:B------:R-:W-:Y:S01]  /*6ad0*/  SHF.R.U64 R22, R14, R8.reuse, R15.reuse ;  /* 0x000000080e167219 */ /* 0x180fe2000000120f */
[----:B------:R-:W-:Y:S01]  /*6ae0*/  IMAD.MOV.U32 R27, RZ, RZ, 0x1 ;  /* 0x00000001ff1b7424 */ /* 0x000fe200078e00ff */
[----:B------:R-:W-:Y:S02]  /*6af0*/  SHF.R.U32.HI R7, RZ, R8, R15 ;  /* 0x00000008ff077219 */ /* 0x000fe4000001160f */
[----:B------:R-:W-:-:S03]  /*6b00*/  IADD3 R13, P0, RZ, -R22, RZ ;  /* 0x80000016ff0d7210 */ /* 0x000fc60007f1e0ff */
[----:B------:R-:W1:Y:S02]  /*6b10*/  LDC R12, c[0x0][0x618] ;  /* 0x00018600ff0c7b82 */ /* 0x000e640000000800 */
[----:B------:R-:W-:Y:S02]  /*6b20*/  IMAD.X R7, RZ, RZ, ~R7, P0 ;  /* 0x000000ffff077224 */ /* 0x000fe400000e0e07 */
[----:B------:R-:W-:-:S04]  /*6b30*/  IMAD.WIDE.U32 R10, R13, R24, R16 ;  /* 0x000000180d0a7225 */ /* 0x000fc800078e0010 */
[----:B------:R-:W2:Y:S01]  /*6b40*/  LDC R14, c[0x0][0x608] ;  /* 0x00018200ff0e7b82 */ /* 0x000ea20000000800 */
[----:B------:R-:W-:-:S04]  /*6b50*/  IMAD R8, R7, R24, RZ ;  /* 0x0000001807087224 */ /* 0x000fc800078e02ff */
[----:B------:R-:W-:-:S03]  /*6b60*/  IMAD R7, R13, R25, R8 ;  /* 0x000000190d077224 */ /* 0x000fc600078e0208 */
[----:B------:R-:W3:Y:S01]  /*6b70*/  LDC R28, c[0x0][0x658] ;  /* 0x00019600ff1c7b82 */ /* 0x000ee20000000800 */
[----:B------:R-:W-:Y:S01]  /*6b80*/  IMAD.IADD R7, R11, 0x1, R7 ;  /* 0x000000010b077824 */ /* 0x000fe200078e0207 */
[----:B0-----:R-:W-:Y:S01]  /*6b90*/  ISETP.NE.U32.AND P0, PT, R30, RZ, PT ;  /* 0x000000ff1e00720c */ /* 0x001fe20003f05070 */
[----:B------:R-:W-:-:S03]  /*6ba0*/  IMAD.MOV.U32 R11, RZ, RZ, -0x1 ;  /* 0xffffffffff0b7424 */ /* 0x000fc600078e00ff */
        /* <DEDUP_REMOVED lines=8> */
[-C--:B---3--:R-:W-:Y:S02]  /*6c30*/  SHF.L.U32 R10, R11, R28.reuse, RZ ;  /* 0x0000001c0b0a7219 */ /* 0x088fe400000006ff */
[--C-:B------:R-:W-:Y:S02]  /*6c40*/  SHF.R.U64 R26, R24, R28, R7.reuse ;  /* 0x0000001c181a7219 */ /* 0x100fe40000001207 */
[----:B------:R-:W-:Y:S02]  /*6c50*/  LOP3.LUT R29, RZ, R10, RZ, 0x33, !PT ;  /* 0x0000000aff1d7212 */ /* 0x000fe400078e33ff */
[----:B------:R-:W-:Y:S01]  /*6c60*/  SHF.R.U32.HI R11, RZ, R28, R7 ;  /* 0x0000001cff0b7219 */ /* 0x000fe20000011607 */
[----:B------:R-:W3:Y:S01]  /*6c70*/  LDC R32, c[0x0][0x610] ;  /* 0x00018400ff207b82 */ /* 0x000ee20000000800 */
[----:B------:R-:W-:Y:S01]  /*6c80*/  IMAD.MOV.U32 R10, RZ, RZ, R26 ;  /* 0x000000ffff0a7224 */ /* 0x000fe200078e001a */
[----:B------:R-:W-:Y:S06]  /*6c90*/  @!P0 BRA `(.L_x_167) ;  /* 0x0000000000288947 */ /* 0x000fec0003800000 */
        /* <DEDUP_REMOVED lines=10> */
.L_x_167:
[----:B------:R-:W-:Y:S02]  /*6d40*/  ISETP.NE.AND P0, PT, R2, 0x1, PT ;  /* 0x000000010200780c */ /* 0x000fe40003f05270 */
[----:B-1----:R-:W-:Y:S01]  /*6d50*/  SHF.R.U64 R8, R10, R8, R11 ;  /* 0x000000080a087219 */ /* 0x002fe2000000120b */
[----:B0-----:R-:W-:Y:S01]  /*6d60*/  VIADD R11, R21, 0xffffffff ;  /* 0xffffffff150b7836 */ /* 0x001fe20000000000 */
[----:B------:R-:W-:Y:S02]  /*6d70*/  SHF.L.U32 R27, R27, R28, RZ ;  /* 0x0000001c1b1b7219 */ /* 0x000fe400000006ff */
[----:B------:R-:W-:Y:S01]  /*6d80*/  LOP3.LUT R5, R24, R29, RZ, 0xc0, !PT ;  /* 0x0000001d18057212 */ /* 0x000fe200078ec0ff */
[----:B------:R-:W-:-:S04]  /*6d90*/  IMAD.MOV R7, RZ, RZ, -R8 ;  /* 0x000000ffff077224 */ /* 0x000fc800078e0a08 */
[----:B------:R-:W-:Y:S02]  /*6da0*/  IMAD R5, R27, R8, R5 ;  /* 0x000000081b057224 */ /* 0x000fe400078e0205 */
[----:B------:R-:W-:Y:S01]  /*6db0*/  @P0 IMAD R6, R9, R23, R4 ;  /* 0x0000001709060224 */ /* 0x000fe200078e0204 */
[----:B------:R-:W-:Y:S01]  /*6dc0*/  LOP3.LUT R9, R20, R11, RZ, 0xc0, !PT ;  /* 0x0000000b14097212 */ /* 0x000fe200078ec0ff */
[----:B--2---:R-:W-:Y:S02]  /*6dd0*/  IMAD R4, R7, R25, R26 ;  /* 0x0000001907047224 */ /* 0x004fe400078e021a */
[----:B---3--:R-:W-:Y:S02]  /*6de0*/  IMAD R6, R5, R32, R6 ;  /* 0x0000002005067224 */ /* 0x008fe400078e0206 */
[----:B------:R-:W-:Y:S02]  /*6df0*/  IMAD R5, R4, R21, R9 ;  /* 0x0000001504057224 */ /* 0x000fe400078e0209 */
[----:B------:R-:W-:-:S02]  /*6e00*/  IMAD.MOV.U32 R8, RZ, RZ, 0x1 ;  /* 0x00000001ff087424 */ /* 0x000fc400078e00ff */
[----:B------:R-:W-:Y:S01]  /*6e10*/  IMAD.MOV.U32 R7, RZ, RZ, R22 ;  /* 0x000000ffff077224 */ /* 0x000fe200078e0016 */
[----:B------:R-:W-:Y:S02]  /*6e20*/  SEL R21, R5, R6, !P0 ;  /* 0x0000000605157207 */ /* 0x000fe40004000000 */
[----:B------:R-:W-:-:S07]  /*6e30*/  SEL R20, R6, R5, !P0 ;  /* 0x0000000506147207 */ /* 0x000fce0004000000 */
.L_x_165:
[----:B------:R-:W-:-:S08]  /*6e40*/  NOP ;  /* 0x0000000000007918 */ /* 0x000fd00000000000 */
[----:B------:R-:W0:-:S00]  /*6e50*/  USETMAXREG.DEALLOC.CTAPOOL 0x28 ;  /* 0x00000028000079c8 */ /* 0x000e0000080e0500 */
[----:B0-----:R-:W-:-:S13]  /*6e60*/  ISETP.NE.AND P0, PT, R3, RZ, PT ;  /* 0x000000ff0300720c */ /* 0x001fda0003f05270 */
[----:B------:R-:W-:Y:S05]  /*6e70*/  @P0 EXIT ;  /* 0x000000000000094d */ /* 0x000fea0003800000 */
[----:B------:R-:W-:Y:S01]  /*6e80*/  LOP3.LUT P0, RZ, R8, 0xff, RZ, 0xc0, !PT ;  /* 0x000000ff08ff7812 */ /* 0x000fe2000780c0ff */
[----:B------:R-:W-:Y:S02]  /*6e90*/  IMAD.MOV.U32 R3, RZ, RZ, 0x1 ;  /* 0x00000001ff037424 */ /* 0x000fe400078e00ff */
[----:B------:R-:W-:-:S10]  /*6ea0*/  IMAD.MOV.U32 R8, RZ, RZ, RZ ;  /* 0x000000ffff087224 */ /* 0x000fd400078e00ff */
[----:B------:R-:W-:Y:S05]  /*6eb0*/  @!P0 BRA `(.L_x_168) ;  /* 0x0000000c00508947 */ /* 0x000fea0003800000 */
[----:B------:R-:W0:Y:S01]  /*6ec0*/  LDC R3, c[0x0][0x28c] ;  /* 0x0000a300ff037b82 */ /* 0x000e220000000800 */
[----:B------:R-:W1:Y:S01]  /*6ed0*/  S2R R13, SR_CgaCtaId ;  /* 0x00000000000d7919 */ /* 0x000e620000008800 */
[----:B------:R-:W-:Y:S01]  /*6ee0*/  ULDC UR5, c[0x0][0x658] ;  /* 0x0001960000057ab9 */ /* 0x000fe20000000800 */
[----:B------:R-:W-:Y:S01]  /*6ef0*/  UMOV UR6, 0xffffffff ;  /* 0xffffffff00067882 */ /* 0x000fe20000000000 */
[----:B------:R-:W-:Y:S01]  /*6f00*/  BSSY B0, `(.L_x_168) ;  /* 0x00000cf000007945 */ /* 0x000fe20003800000 */
[----:B------:R-:W-:Y:S01]  /*6f10*/  USHF.L.U32 UR6, UR6, UR5, URZ ;  /* 0x0000000506067299 */ /* 0x000fe2000800063f */
[----:B------:R-:W-:Y:S01]  /*6f20*/  IMAD.MOV.U32 R10, RZ, RZ, 0x1 ;  /* 0x00000001ff0a7424 */ /* 0x000fe200078e00ff */
[----:B------:R-:W-:Y:S01]  /*6f30*/  LOP3.LUT R9, R18, 0x2, RZ, 0xfc, !PT ;  /* 0x0000000212097812 */ /* 0x000fe200078efcff */
[----:B------:R-:W-:Y:S01]  /*6f40*/  IMAD.MOV.U32 R8, RZ, RZ, RZ ;  /* 0x000000ffff087224 */ /* 0x000fe200078e00ff */
[----:B------:R-:W-:Y:S01]  /*6f50*/  ULDC UR4, c[0x0][0x600] ;  /* 0x0001800000047ab9 */ /* 0x000fe20000000800 */
[----:B------:R-:W-:Y:S01]  /*6f60*/  UMOV UR7, 0x1 ;  /* 0x0000000100077882 */ /* 0x000fe20000000000 */
[----:B------:R-:W-:-:S02]  /*6f70*/  UIADD3 UR13, UR4, -0x1, URZ ;  /* 0xffffffff040d7890 */ /* 0x000fc4000fffe03f */
[----:B------:R-:W-:Y:S02]  /*6f80*/  USHF.L.U32 UR15, UR7, UR5, URZ ;  /* 0x00000005070f7299 */ /* 0x000fe4000800063f */
[----:B------:R-:W-:Y:S01]  /*6f90*/  ULOP3.LUT UR14, URZ, UR6, URZ, 0x33, !UPT ;  /* 0x000000063f0e7292 */ /* 0x000fe2000f8e333f */
[----:B------:R-:W-:Y:S01]  /*6fa0*/  ULDC.64 UR22, c[0x0][0x198] ;  /* 0x0000660000167ab9 */ /* 0x000fe20000000a00 */
[----:B0-----:R-:W-:-:S05]  /*6fb0*/  VIADD R3, R3, 0x3f ;  /* 0x0000003f03037836 */ /* 0x001fca0000000000 */
[----:B------:R-:W-:-:S04]  /*6fc0*/  SHF.R.S32.HI R4, RZ, 0x1f, R3 ;  /* 0x0000001fff047819 */ /* 0x000fc80000011403 */
[----:B------:R-:W-:Y:S01]  /*6fd0*/  LEA.HI R4, R4, R3, RZ, 0x6 ;  /* 0x0000000304047211 */ /* 0x000fe200078f30ff */
[C---:B-1----:R-:W-:Y:S02]  /*6fe0*/  IMAD.SHL.U32 R12, R13.reuse, 0x40, RZ ;  /* 0x000000400d0c7824 */ /* 0x042fe400078e00ff */
[----:B------:R-:W-:Y:S01]  /*6ff0*/  IMAD.SHL.U32 R13, R13, 0x1000, RZ ;  /* 0x000010000d0d7824 */ /* 0x000fe200078e00ff */
[----:B------:R-:W-:Y:S01]  /*7000*/  SHF.R.S32.HI R11, RZ, 0x6, R4 ;  /* 0x00000006ff0b7819 */ /* 0x000fe20000011404 */
[----:B------:R-:W-:Y:S01]  /*7010*/  IMAD.MOV.U32 R3, RZ, RZ, 0x1 ;  /* 0x00000001ff037424 */ /* 0x000fe200078e00ff */
[----:B------:R-:W-:Y:S02]  /*7020*/  LOP3.LUT R12, R12, 0x40, RZ, 0xc0, !PT ;  /* 0x000000400c0c7812 */ /* 0x000fe400078ec0ff */
[----:B------:R-:W-:Y:S01]  /*7030*/  LOP3.LUT R13, R13, 0x1000, RZ, 0xc0, !PT ;  /* 0x000010000d0d7812 */ /* 0x000fe200078ec0ff */
[----:B------:R-:W-:-:S07]  /*7040*/  VIADD R19, R11, 0x1 ;  /* 0x000000010b137836 */ /* 0x000fce0000000000 */
.L_x_179:
[----:B------:R-:W-:-:S03]  /*7050*/  UMOV UR4, 0xffffffff ;  /* 0xffffffff00047882 */ /* 0x000fc60000000000 */
[----:B------:R-:W-:Y:S05]  /*7060*/  BRA.DIV UR4, `(.L_x_169) ;  /* 0x0000001204387947 */ /* 0x000fea000b800000 */
[----:B------:R-:W-:-:S13]  /*7070*/  ELECT P6, URZ, PT ;  /* 0x00000000003f782f */ /* 0x000fda00038c0000 */
.L_x_193:
[----:B------:R-:W-:Y:S04]  /*7080*/  BSSY B1, `(.L_x_170) ;  /* 0x0000041000017945 */ /* 0x000fe80003800000 */
[----:B------:R-:W-:Y:S05]  /*7090*/  @!P6 BRA `(.L_x_171) ;  /* 0x0000000000fce947 */ /* 0x000fea0003800000 */
[----:B------:R-:W0:Y:S02]  /*70a0*/  LDC R4, c[0x0][0x28c] ;  /* 0x0000a300ff047b82 */ /* 0x000e240000000800 */
[----:B0-----:R-:W-:-:S13]  /*70b0*/  ISETP.GE.AND P0, PT, R4, 0x1, PT ;  /* 0x000000010400780c */ /* 0x001fda0003f06270 */
[----:B------:R-:W-:Y:S05]  /*70c0*/  @!P0 BRA `(.L_x_171) ;  /* 0x0000000000f08947 */ /* 0x000fea0003800000 */
[----:B------:R-:W-:Y:S02]  /*70d0*/  IMAD.SHL.U32 R20, R20, 0x80, RZ ;  /* 0x0000008014147824 */ /* 0x000fe400078e00ff */
[----:B------:R-:W-:Y:S02]  /*70e0*/  IMAD R21, R21, 0x80, R12 ;  /* 0x0000008015157824 */ /* 0x000fe400078e020c */
[----:B------:R-:W-:Y:S02]  /*70f0*/  IMAD.MOV.U32 R22, RZ, RZ, RZ ;  /* 0x000000ffff167224 */ /* 0x000fe400078e00ff */
[----:B------:R-:W-:Y:S02]  /*7100*/  IMAD.MOV.U32 R4, RZ, RZ, R19 ;  /* 0x000000ffff047224 */ /* 0x000fe400078e0013 */
[----:B------:R-:W-:Y:S02]  /*7110*/  IMAD.MOV.U32 R5, RZ, RZ, R3 ;  /* 0x000000ffff057224 */ /* 0x000fe400078e0003 */
[----:B------:R-:W-:-:S02]  /*7120*/  IMAD.MOV.U32 R6, RZ, RZ, R8 ;  /* 0x000000ffff067224 */ /* 0x000fc400078e0008 */
[----:B------:R-:W-:-:S07]  /*7130*/  VIADD R24, R20, 0x40 ;  /* 0x0000004014187836 */ /* 0x000fce0000000000 */
.L_x_174:
[----:B------:R-:W0:Y:S01]  /*7140*/  S2R R15, SR_CgaCtaId ;  /* 0x00000000000f7919 */ /* 0x000e220000008800 */
[----:B------:R-:W-:Y:S02]  /*7150*/  MOV R14, 0x400 ;  /* 0x00000400000e7802 */ /* 0x000fe40000000f00 */
[----:B------:R-:W-:Y:S02]  /*7160*/  ISETP.NE.AND P1, PT, R0, RZ, PT ;  /* 0x000000ff0000720c */ /* 0x000fe40003f25270 */
[----:B0-----:R-:W-:Y:S02]  /*7170*/  LEA R25, R15, R14, 0x18 ;  /* 0x0000000e0f197211 */ /* 0x001fe400078ec0ff */
[----:B------:R-:W-:-:S09]  /*7180*/  SHF.L.U32 R14, R5, 0x1f, RZ ;  /* 0x0000001f050e7819 */ /* 0x000fd200000006ff */
[----:B------:R-:W0:Y:S01]  /*7190*/  @!P1 LDC R15, c[0x0][0x500] ;  /* 0x00014000ff0f9b82 */ /* 0x000e220000000800 */
[----:B------:R-:W-:-:S04]  /*71a0*/  IMAD R23, R6, 0x8, R25 ;  /* 0x0000000806177824 */ /* 0x000fc800078e0219 */
[----:B------:R-:W1:Y:S02]  /*71b0*/  SYNCS.PHASECHK.TRANS64.TRYWAIT P0, [R23+URZ+0x38], R14 ;  /* 0x0000380e170075a7 */ /* 0x000e64000800017f */
[----:B-1----:R-:W-:Y:S05]  /*71c0*/  @!P0 BRA `(.L_x_172) ;  /* 0x0000001000008947 */ /* 0x002fea0003800000 */
.L_x_194:
[----:B-1----:R-:W-:Y:S01]  /*71d0*/  PRMT R14, R9, 0x9910, RZ ;  /* 0x00009910090e7816 */ /* 0x002fe200000000ff */
[----:B0-----:R0:W-:Y:S03]  /*71e0*/  @!P1 SYNCS.ARRIVE.TRANS64 RZ, [R23+URZ], R15 ;  /* 0x0000000f17ff99a7 */ /* 0x0011e6000800003f */
[----:B------:R-:W-:-:S13]  /*71f0*/  ISETP.NE.AND P0, PT, R14, 0x2, PT ;  /* 0x000000020e00780c */ /* 0x000fda0003f05270 */
[----:B0-----:R-:W-:Y:S05]  /*7200*/  @P0 BRA `(.L_x_173) ;  /* 0x0000000000040947 */ /* 0x001fea0003800000 */
[----:B------:R-:W-:Y:S01]  /*7210*/  BPT.TRAP 0x1 ;  /* 0x000000040000795c */ /* 0x000fe20000300000 */
.L_x_173:
[C---:B------:R-:W-:Y:S01]  /*7220*/  IMAD R14, R6.reuse, 0x2000, R13 ;  /* 0x00002000060e7824 */ /* 0x040fe200078e020d */
[----:B------:R-:W-:Y:S01]  /*7230*/  R2UR UR25, R23 ;  /* 0x00000000171972ca */ /* 0x000fe200000e0000 */
[--C-:B------:R-:W-:Y:S01]  /*7240*/  IMAD R15, R6, 0x4000, R25.reuse ;  /* 0x00004000060f7824 */ /* 0x100fe200078e0219 */
[----:B------:R-:W-:Y:S01]  /*7250*/  R2UR UR27, R22 ;  /* 0x00000000161b72ca */ /* 0x000fe200000e0000 */
[----:B------:R-:W-:Y:S01]  /*7260*/  IMAD R14, R14, 0x2, R25 ;  /* 0x000000020e0e7824 */ /* 0x000fe200078e0219 */
[----:B------:R-:W-:Y:S01]  /*7270*/  R2UR UR28, R7 ;  /* 0x00000000071c72ca */ /* 0x000fe200000e0000 */
[----:B------:R-:W-:Y:S01]  /*7280*/  VIADD R4, R4, 0xffffffff ;  /* 0xffffffff04047836 */ /* 0x000fe20000000000 */
[----:B------:R-:W-:Y:S01]  /*7290*/  R2UR UR16, R15 ;  /* 0x000000000f1072ca */ /* 0x000fe200000e0000 */
[----:B------:R-:W-:Y:S01]  /*72a0*/  UIADD3 UR4, UP0, UR22, 0xf0, URZ ;  /* 0x000000f016047890 */ /* 0x000fe2000ff1e03f */
[----:B------:R-:W-:Y:S01]  /*72b0*/  R2UR UR8, R14 ;  /* 0x000000000e0872ca */ /* 0x000fe200000e0000 */
[----:B------:R-:W-:Y:S01]  /*72c0*/  UIADD3 UR30, UP1, UR22, 0x1f0, URZ ;  /* 0x000001f0161e7890 */ /* 0x000fe2000ff3e03f */
[----:B------:R-:W-:Y:S01]  /*72d0*/  R2UR UR26, R20 ;  /* 0x00000000141a72ca */ /* 0x000fe200000e0000 */
[----:B------:R-:W-:Y:S01]  /*72e0*/  UIADD3.X UR5, URZ, UR23, URZ, UP0, !UPT ;  /* 0x000000173f057290 */ /* 0x000fe200087fe43f */
[----:B------:R-:W-:Y:S01]  /*72f0*/  R2UR UR18, R24 ;  /* 0x00000000181272ca */ /* 0x000fe200000e0000 */
[----:B------:R-:W-:Y:S01]  /*7300*/  VIADD R6, R6, 0x1 ;  /* 0x0000000106067836 */ /* 0x000fe20000000000 */
[----:B------:R-:W-:Y:S01]  /*7310*/  R2UR UR11, R21 ;  /* 0x00000000150b72ca */ /* 0x000fe200000e0000 */
[----:B------:R-:W-:Y:S01]  /*7320*/  UIADD3.X UR31, URZ, UR23, URZ, UP1, !UPT ;  /* 0x000000173f1f7290 */ /* 0x000fe20008ffe43f */
[----:B------:R-:W-:Y:S01]  /*7330*/  ISETP.GT.AND P1, PT, R4, 0x1, PT ;  /* 0x000000010400780c */ /* 0x000fe20003f24270 */
[----:B------:R-:W-:Y:S01]  /*7340*/  UMOV UR6, 0x0 ;  /* 0x0000000000067882 */ /* 0x000fe20000000000 */
[----:B------:R-:W-:Y:S01]  /*7350*/  ISETP.NE.AND P0, PT, R6, 0x7, PT ;  /* 0x000000070600780c */ /* 0x000fe20003f05270 */
[----:B------:R-:W-:Y:S01]  /*7360*/  UIADD3 UR24, UR16, 0x180, URZ ;  /* 0x0000018010187890 */ /* 0x000fe2000fffe03f */
[----:B------:R-:W-:Y:S01]  /*7370*/  VIADD R22, R22, 0x40 ;  /* 0x0000004016167836 */ /* 0x000fe20000000000 */
[----:B------:R-:W-:Y:S01]  /*7380*/  UIADD3 UR16, UR16, 0x2180, URZ ;  /* 0x0000218010107890 */ /* 0x000fe2000fffe03f */
[----:B------:R-:W-:Y:S01]  /*7390*/  SEL R14, RZ, 0x1, P0 ;  /* 0x00000001ff0e7807 */ /* 0x000fe20000000000 */
[----:B------:R-:W-:Y:S01]  /*73a0*/  UIADD3 UR8, UR8, 0x1c180, URZ ;  /* 0x0001c18008087890 */ /* 0x000fe2000fffe03f */
[----:B------:R-:W-:Y:S01]  /*73b0*/  SEL R6, R6, RZ, P0 ;  /* 0x000000ff06067207 */ /* 0x000fe20000000000 */
[----:B------:R-:W-:Y:S01]  /*73c0*/  UMOV UR7, 0x10000000 ;  /* 0x1000000000077882 */ /* 0x000fe20000000000 */
[----:B------:R-:W-:Y:S01]  /*73d0*/  UMOV UR17, UR25 ;  /* 0x0000001900117c82 */ /* 0x000fe20008000000 */
[----:B------:R-:W-:Y:S01]  /*73e0*/  UMOV UR19, UR27 ;  /* 0x0000001b00137c82 */ /* 0x000fe20008000000 */
[----:B------:R-:W-:Y:S01]  /*73f0*/  UMOV UR20, UR28 ;  /* 0x0000001c00147c82 */ /* 0x000fe20008000000 */
[----:B------:R0:W-:Y:S01]  /*7400*/  UTMALDG.3D [UR24], [UR4], desc[UR6] ;  /* 0x00000618040075b4 */ /* 0x0001e20008011000 */
[----:B------:R-:W-:Y:S01]  /*7410*/  UMOV UR21, 0x30000 ;  /* 0x0003000000157882 */ /* 0x000fe20000000000 */
[----:B------:R-:W-:Y:S01]  /*7420*/  UMOV UR9, UR25 ;  /* 0x0000001900097c82 */ /* 0x000fe20008000000 */
[----:B------:R-:W-:Y:S01]  /*7430*/  UMOV UR10, UR27 ;  /* 0x0000001b000a7c82 */ /* 0x000fe20008000000 */
[----:B------:R-:W-:Y:S01]  /*7440*/  UMOV UR12, UR28 ;  /* 0x0000001c000c7c82 */ /* 0x000fe20008000000 */
[----:B------:R-:W-:Y:S01]  /*7450*/  LOP3.LUT R5, R5, R14, RZ, 0x3c, !PT ;  /* 0x0000000e05057212 */ /* 0x000fe200078e3cff */
[----:B------:R0:W-:Y:S01]  /*7460*/  UTMALDG.3D [UR16], [UR4], desc[UR6] ;  /* 0x00000610040075b4 */ /* 0x0001e20008011000 */
[----:B------:R0:W-:Y:S02]  /*7470*/  UTMALDG.3D.MULTICAST [UR8], [UR30], UR21, desc[UR6] ;  /* 0x000006081e0073b4 */ /* 0x0001e40008011815 */
[----:B0-----:R-:W-:Y:S05]  /*7480*/  @P1 BRA `(.L_x_174) ;  /* 0xfffffffc002c1947 */ /* 0x001fea000383ffff */
.L_x_171:
[----:B------:R-:W-:Y:S05]  /*7490*/  BSYNC B1 ;  /* 0x0000000000017941 */ /* 0x000fea0003800000 */
.L_x_170:
[----:B------:R-:W-:Y:S01]  /*74a0*/  LOP3.LUT P1, RZ, R10, 0xff, RZ, 0xc0, !PT ;  /* 0x000000ff0aff7812 */ /* 0x000fe2000782c0ff */
[C---:B------:R-:W-:Y:S01]  /*74b0*/  IMAD.IADD R15, R11.reuse, 0x1, R8 ;  /* 0x000000010b0f7824 */ /* 0x040fe200078e0208 */
[----:B------:R-:W-:Y:S01]  /*74c0*/  ULDC.64 UR4, c[0x0][0x650] ;  /* 0x0001940000047ab9 */ /* 0x000fe20000000a00 */
[----:B------:R-:W-:Y:S01]  /*74d0*/  ISETP.GE.U32.AND P2, PT, R11, 0x7, PT ;  /* 0x000000070b00780c */ /* 0x000fe20003f46070 */
[----:B------:R-:W-:Y:S01]  /*74e0*/  BSSY B1, `(.L_x_175) ;  /* 0x000006e000017945 */ /* 0x000fe20003800000 */
[C---:B------:R-:W-:Y:S01]  /*74f0*/  IMAD.WIDE.U32 R4, R15.reuse, 0x24924925, RZ ;  /* 0x249249250f047825 */ /* 0x040fe200078e00ff */
[----:B------:R-:W-:Y:S02]  /*7500*/  ISETP.GT.U32.AND P0, PT, R15, 0x6, PT ;  /* 0x000000060f00780c */ /* 0x000fe40003f04070 */
[----:B------:R-:W-:Y:S01]  /*7510*/  PRMT R10, RZ, 0x7610, R10 ;  /* 0x00007610ff0a7816 */ /* 0x000fe2000000000a */
[----:B------:R-:W-:Y:S01]  /*7520*/  IMAD.MOV.U32 R20, RZ, RZ, -0x1 ;  /* 0xffffffffff147424 */ /* 0x000fe200078e00ff */
[----:B------:R-:W-:Y:S01]  /*7530*/  ISETP.LT.U32.AND P0, PT, R11, 0x7, P0 ;  /* 0x000000070b00780c */ /* 0x000fe20000701070 */
[----:B------:R-:W-:-:S02]  /*7540*/  IMAD.MOV.U32 R21, RZ, RZ, -0x1 ;  /* 0xffffffffff157424 */ /* 0x000fc400078e00ff */
[----:B------:R-:W0:Y:S01]  /*7550*/  @P1 S2R R7, SR_CgaCtaId ;  /* 0x0000000000071919 */ /* 0x000e220000008800 */
[----:B------:R-:W-:Y:S02]  /*7560*/  SEL R4, RZ, 0x1, !P0 ;  /* 0x00000001ff047807 */ /* 0x000fe40004000000 */
[----:B------:R-:W-:Y:S02]  /*7570*/  IADD3 R16, P0, R16, UR36, RZ ;  /* 0x0000002410107c10 */ /* 0x000fe4000ff1e0ff */
[----:B------:R-:W-:Y:S02]  /*7580*/  @P1 MOV R6, 0x400 ;  /* 0x0000040000061802 */ /* 0x000fe40000000f00 */
[----:B------:R-:W-:Y:S02]  /*7590*/  IADD3.X R17, R17, UR42, RZ, P0, !PT ;  /* 0x0000002a11117c10 */ /* 0x000fe400087fe4ff */
[----:B------:R-:W-:Y:S02]  /*75a0*/  ISETP.GE.U32.AND P0, PT, R16, UR4, PT ;  /* 0x0000000410007c0c */ /* 0x000fe4000bf06070 */
[----:B------:R-:W-:-:S02]  /*75b0*/  LOP3.LUT R3, R3, R4, RZ, 0x3c, !PT ;  /* 0x0000000403037212 */ /* 0x000fc400078e3cff */
[----:B------:R-:W-:Y:S02]  /*75c0*/  ISETP.GE.U32.AND.EX P0, PT, R17, UR5, PT, P0 ;  /* 0x0000000511007c0c */ /* 0x000fe4000bf06100 */
[----:B------:R-:W-:Y:S02]  /*75d0*/  PRMT R4, RZ, 0x7610, R4 ;  /* 0x00007610ff047816 */ /* 0x000fe40000000004 */
[----:B0-----:R-:W-:Y:S01]  /*75e0*/  @P1 LEA R6, R7, R6, 0x18 ;  /* 0x0000000607061211 */ /* 0x001fe200078ec0ff */
[----:B------:R-:W-:-:S03]  /*75f0*/  IMAD.IADD R7, R15, 0x1, -R5 ;  /* 0x000000010f077824 */ /* 0x000fc600078e0a05 */
[----:B------:R0:W-:Y:S02]  /*7600*/  @P1 SYNCS.ARRIVE.TRANS64.A1T0 RZ, [R6+URZ+0x88], RZ ;  /* 0x000088ff06ff19a7 */ /* 0x0001e4000810003f */
[----:B------:R-:W-:-:S04]  /*7610*/  LEA.HI R7, R7, R5, RZ, 0x1f ;  /* 0x0000000507077211 */ /* 0x000fc800078ff8ff */
[----:B------:R-:W-:Y:S01]  /*7620*/  SHF.R.U32.HI R8, RZ, 0x2, R7 ;  /* 0x00000002ff087819 */ /* 0x000fe20000011607 */
[----:B------:R-:W-:-:S03]  /*7630*/  IMAD.MOV.U32 R7, RZ, RZ, -0x1 ;  /* 0xffffffffff077424 */ /* 0x000fc600078e00ff */
[----:B------:R-:W-:Y:S01]  /*7640*/  @P2 LOP3.LUT R3, R3, 0x1, R8, 0x78, !PT ;  /* 0x0000000103032812 */ /* 0x000fe200078e7808 */
[----:B------:R-:W-:Y:S01]  /*7650*/  IMAD R8, R8, -0x7, R15 ;  /* 0xfffffff908087824 */ /* 0x000fe200078e020f */
[----:B0-----:R-:W-:Y:S06]  /*7660*/  @P0 BRA `(.L_x_176) ;  /* 0x0000000400540947 */ /* 0x001fec0003800000 */
[----:B------:R-:W0:Y:S01]  /*7670*/  S2R R15, SR_CTAID.X ;  /* 0x00000000000f7919 */ /* 0x000e220000002500 */
[----:B------:R-:W-:Y:S01]  /*7680*/  ULDC.64 UR4, c[0x0][0x628] ;  /* 0x00018a0000047ab9 */ /* 0x000fe20000000a00 */
[----:B------:R-:W-:Y:S01]  /*7690*/  ULDC UR7, c[0x0][0x630] ;  /* 0x00018c0000077ab9 */ /* 0x000fe20000000800 */
[----:B------:R-:W-:Y:S01]  /*76a0*/  ISETP.NE.U32.AND P0, PT, RZ, UR4, PT ;  /* 0x00000004ff007c0c */ /* 0x000fe2000bf05070 */
[----:B------:R-:W1:Y:S01]  /*76b0*/  S2R R20, SR_CTAID.Y ;  /* 0x0000000000147919 */ /* 0x000e620000002600 */
[----:B------:R-:W-:Y:S01]  /*76c0*/  ULDC UR8, c[0x0][0x150] ;  /* 0x0000540000087ab9 */ /* 0x000fe20000000800 */
[----:B------:R-:W-:Y:S01]  /*76d0*/  IMAD.MOV.U32 R4, RZ, RZ, R16 ;  /* 0x000000ffff047224 */ /* 0x000fe200078e0010 */
[----:B------:R-:W-:Y:S01]  /*76e0*/  ISETP.NE.AND.EX P0, PT, RZ, UR5, PT, P0 ;  /* 0x00000005ff007c0c */ /* 0x000fe2000bf05300 */
[----:B------:R-:W-:Y:S01]  /*76f0*/  IMAD.MOV.U32 R5, RZ, RZ, R17 ;  /* 0x000000ffff057224 */ /* 0x000fe200078e0011 */
[----:B0-----:R-:W-:-:S11]  /*7700*/  I2FP.F32.U32 R22, R15 ;  /* 0x0000000f00167245 */ /* 0x001fd60000201000 */
[----:B------:R-:W-:Y:S05]  /*7710*/  @!P0 BRA `(.L_x_177) ;  /* 0x0000000000288947 */ /* 0x000fea0003800000 */
[----:B------:R-:W-:Y:S02]  /*7720*/  ULDC UR6, c[0x0][0x634] ;  /* 0x00018d0000067ab9 */ /* 0x000fe40000000800 */
[----:B------:R-:W-:-:S05]  /*7730*/  IADD3 R5, P0, R16, UR6, RZ ;  /* 0x0000000610057c10 */ /* 0x000fca000ff1e0ff */
[----:B------:R-:W-:-:S04]  /*7740*/  IMAD.X R21, RZ, RZ, R17, P0 ;  /* 0x000000ffff157224 */ /* 0x000fc800000e0611 */
[----:B------:R-:W-:-:S04]  /*7750*/  IMAD.WIDE.U32 R6, R21, UR4, RZ ;  /* 0x0000000415067c25 */ /* 0x000fc8000f8e00ff */
[----:B------:R-:W-:-:S04]  /*7760*/  IMAD.WIDE.U32 R6, P0, R5, UR5, R6 ;  /* 0x0000000505067c25 */ /* 0x000fc8000f800006 */
[----:B------:R-:W-:-:S04]  /*7770*/  IMAD.WIDE.U32 R4, R5, UR4, RZ ;  /* 0x0000000405047c25 */ /* 0x000fc8000f8e00ff */
[----:B------:R-:W-:Y:S01]  /*7780*/  IMAD.MOV.U32 R4, RZ, RZ, R7 ;  /* 0x000000ffff047224 */ /* 0x000fe200078e0007 */
[----:B------:R-:W-:Y:S01]  /*7790*/  IADD3 RZ, P1, R5, R6, RZ ;  /* 0x0000000605ff7210 */ /* 0x000fe20007f3e0ff */
[----:B------:R-:W-:-:S04]  /*77a0*/  IMAD.X R5, RZ, RZ, RZ, P0 ;  /* 0x000000ffff057224 */ /* 0x000fc800000e06ff */
[----:B------:R-:W-:-:S08]  /*77b0*/  IMAD.WIDE.U32.X R4, R21, UR5, R4, P1 ;  /* 0x0000000515047c25 */ /* 0x000fd000088e0404 */
.L_x_177:
[--C-:B------:R-:W-:Y:S01]  /*77c0*/  SHF.R.U64 R14, R4, UR7, R5.reuse ;  /* 0x00000007040e7c19 */ /* 0x100fe20008001205 */
[----:B------:R-:W-:Y:S01]  /*77d0*/  FMUL R22, R22, UR8 ;  /* 0x0000000816167c20 */ /* 0x000fe20008400000 */
[----:B------:R-:W-:Y:S01]  /*77e0*/  SHF.R.U32.HI R4, RZ, UR7, R5 ;  /* 0x00000007ff047c19 */ /* 0x000fe20008011605 */
[----:B------:R-:W0:Y:S01]  /*77f0*/  LDC R6, c[0x0][0x144] ;  /* 0x00005100ff067b82 */ /* 0x000e220000000800 */
[----:B------:R-:W-:Y:S01]  /*7800*/  IADD3 R5, P0, RZ, -R14, RZ ;  /* 0x8000000eff057210 */ /* 0x000fe20007f1e0ff */
[----:B------:R-:W-:Y:S01]  /*7810*/  ULDC UR6, c[0x0][0x154] ;  /* 0x0000550000067ab9 */ /* 0x000fe20000000800 */
[----:B-1----:R-:W-:Y:S01]  /*7820*/  I2FP.F32.U32 R7, R20 ;  /* 0x0000001400077245 */ /* 0x002fe20000201000 */
[----:B------:R-:W1:Y:S01]  /*7830*/  F2I.U32.TRUNC.NTZ R22, R22 ;  /* 0x0000001600167305 */ /* 0x000e62000020f000 */
[----:B------:R-:W-:Y:S01]  /*7840*/  ULDC.64 UR4, c[0x0][0x620] ;  /* 0x0001880000047ab9 */ /* 0x000fe20000000a00 */
[----:B------:R-:W-:Y:S01]  /*7850*/  IMAD.X R4, RZ, RZ, ~R4, P0 ;  /* 0x000000ffff047224 */ /* 0x000fe200000e0e04 */
[----:B------:R-:W-:Y:S01]  /*7860*/  ISETP.NE.AND P2, PT, R2, 0x1, PT ;  /* 0x000000010200780c */ /* 0x000fe20003f45270 */
[----:B------:R-:W-:Y:S01]  /*7870*/  FMUL R23, R7, UR6 ;  /* 0x0000000607177c20 */ /* 0x000fe20008400000 */
[----:B------:R-:W2:Y:S01]  /*7880*/  LDC R25, c[0x0][0x148] ;  /* 0x00005200ff197b82 */ /* 0x000ea20000000800 */
[----:B------:R-:W-:Y:S01]  /*7890*/  IMAD R4, R4, UR4, RZ ;  /* 0x0000000404047c24 */ /* 0x000fe2000f8e02ff */
[----:B------:R-:W-:-:S02]  /*78a0*/  ULDC.64 UR6, c[0x0][0x640] ;  /* 0x0001900000067ab9 */ /* 0x000fc40000000a00 */
[----:B------:R-:W-:Y:S01]  /*78b0*/  ISETP.NE.U32.AND P0, PT, RZ, UR6, PT ;  /* 0x00000006ff007c0c */ /* 0x000fe2000bf05070 */
[----:B------:R-:W3:Y:S01]  /*78c0*/  F2I.U32.TRUNC.NTZ R23, R23 ;  /* 0x0000001700177305 */ /* 0x000ee2000020f000 */
[C---:B------:R-:W-:Y:S02]  /*78d0*/  IMAD R7, R5.reuse, UR5, R4 ;  /* 0x0000000505077c24 */ /* 0x040fe4000f8e0204 */
[----:B------:R-:W-:Y:S01]  /*78e0*/  IMAD.WIDE.U32 R4, R5, UR4, R16 ;  /* 0x0000000405047c25 */ /* 0x000fe2000f8e0010 */
[----:B------:R-:W-:Y:S01]  /*78f0*/  ULDC UR4, c[0x0][0x618] ;  /* 0x0001860000047ab9 */ /* 0x000fe20000000800 */
[----:B------:R-:W-:Y:S02]  /*7900*/  ISETP.NE.AND.EX P0, PT, RZ, UR7, PT, P0 ;  /* 0x00000007ff007c0c */ /* 0x000fe4000bf05300 */
[----:B------:R-:W-:Y:S02]  /*7910*/  IMAD.IADD R5, R5, 0x1, R7 ;  /* 0x0000000105057824 */ /* 0x000fe400078e0207 */
[----:B-1----:R-:W-:-:S03]  /*7920*/  IMAD.MOV R22, RZ, RZ, -R22 ;  /* 0x000000ffff167224 */ /* 0x002fc600078e0a16 */
[----:B------:R-:W-:Y:S01]  /*7930*/  SHF.R.U64 R21, R4, UR4, R5 ;  /* 0x0000000404157c19 */ /* 0x000fe20008001205 */
[----:B0-----:R-:W-:Y:S01]  /*7940*/  IMAD R15, R6, R22, R15 ;  /* 0x00000016060f7224 */ /* 0x001fe200078e020f */
[----:B------:R-:W-:Y:S01]  /*7950*/  SHF.R.U32.HI R4, RZ, UR4, R5 ;  /* 0x00000004ff047c19 */ /* 0x000fe20008011605 */
[----:B------:R-:W-:Y:S01]  /*7960*/  ULDC UR4, c[0x0][0x608] ;  /* 0x0001820000047ab9 */ /* 0x000fe20000000800 */
[----:B---3--:R-:W-:Y:S02]  /*7970*/  IMAD.MOV R6, RZ, RZ, -R23 ;  /* 0x000000ffff067224 */ /* 0x008fe400078e0a17 */
[--C-:B------:R-:W-:Y:S02]  /*7980*/  SHF.R.U64 R22, R21, UR4, R4.reuse ;  /* 0x0000000415167c19 */ /* 0x100fe40008001204 */
[----:B------:R-:W-:Y:S01]  /*7990*/  SHF.R.U32.HI R5, RZ, UR4, R4 ;  /* 0x00000004ff057c19 */ /* 0x000fe20008011604 */
[----:B------:R-:W-:Y:S01]  /*79a0*/  ULDC UR4, c[0x0][0x658] ;  /* 0x0001960000047ab9 */ /* 0x000fe20000000800 */
[----:B--2---:R-:W-:-:S02]  /*79b0*/  @P2 IMAD R15, R25, R6, R20 ;  /* 0x00000006190f2224 */ /* 0x004fc400078e0214 */
[--C-:B------:R-:W-:Y:S02]  /*79c0*/  SHF.R.U64 R20, R22, UR4, R5.reuse ;  /* 0x0000000416147c19 */ /* 0x100fe40008001205 */
[----:B------:R-:W-:-:S03]  /*79d0*/  SHF.R.U32.HI R23, RZ, UR4, R5 ;  /* 0x00000004ff177c19 */ /* 0x000fc60008011605 */
[----:B------:R-:W-:Y:S02]  /*79e0*/  IMAD.MOV.U32 R6, RZ, RZ, R20 ;  /* 0x000000ffff067224 */ /* 0x000fe400078e0014 */
[----:B------:R-:W-:Y:S01]  /*79f0*/  IMAD.MOV.U32 R5, RZ, RZ, R23 ;  /* 0x000000ffff057224 */ /* 0x000fe200078e0017 */
[----:B------:R-:W-:Y:S06]  /*7a00*/  @!P0 BRA `(.L_x_178) ;  /* 0x00000000002c8947 */ /* 0x000fec0003800000 */
        /* <DEDUP_REMOVED lines=9> */
[----:B------:R-:W-:-:S04]  /*7aa0*/  IMAD.WIDE.U32.X R4, R23, UR7, R4, P1 ;  /* 0x0000000717047c25 */ /* 0x000fc800088e0404 */
[----:B------:R-:W-:-:S07]  /*7ab0*/  IMAD.MOV.U32 R6, RZ, RZ, R4 ;  /* 0x000000ffff067224 */ /* 0x000fce00078e0004 */
.L_x_178:
[----:B------:R-:W-:Y:S01]  /*7ac0*/  ULDC UR4, c[0x0][0x648] ;  /* 0x0001920000047ab9 */ /* 0x000fe20000000800 */
[----:B------:R-:W-:Y:S01]  /*7ad0*/  LOP3.LUT R4, R22, UR14, RZ, 0xc0, !PT ;  /* 0x0000000e16047c12 */ /* 0x000fe2000f8ec0ff */
[----:B------:R-:W-:Y:S01]  /*7ae0*/  ULDC UR5, c[0x0][0x610] ;  /* 0x0001840000057ab9 */ /* 0x000fe20000000800 */
[----:B------:R-:W-:Y:S01]  /*7af0*/  SHF.R.U64 R5, R6, UR4, R5 ;  /* 0x0000000406057c19 */ /* 0x000fe20008001205 */
[----:B------:R-:W-:Y:S01]  /*7b00*/  ULDC UR4, c[0x0][0x638] ;  /* 0x00018e0000047ab9 */ /* 0x000fe20000000800 */
[----:B------:R-:W-:-:S03]  /*7b10*/  LOP3.LUT R21, R21, UR13, RZ, 0xc0, !PT ;  /* 0x0000000d15157c12 */ /* 0x000fc6000f8ec0ff */
[----:B------:R-:W-:Y:S02]  /*7b20*/  IMAD.MOV R7, RZ, RZ, -R5 ;  /* 0x000000ffff077224 */ /* 0x000fe400078e0a05 */
[----:B------:R-:W-:Y:S02]  /*7b30*/  IMAD R4, R5, UR15, R4 ;  /* 0x0000000f05047c24 */ /* 0x000fe4000f8e0204 */
[----:B------:R-:W-:Y:S01]  /*7b40*/  IMAD R20, R7, UR4, R20 ;  /* 0x0000000407147c24 */ /* 0x000fe2000f8e0214 */
[----:B------:R-:W-:Y:S01]  /*7b50*/  ULDC UR4, c[0x0][0x600] ;  /* 0x0001800000047ab9 */ /* 0x000fe20000000800 */
[----:B------:R-:W-:Y:S02]  /*7b60*/  IMAD R15, R4, UR5, R15 ;  /* 0x00000005040f7c24 */ /* 0x000fe4000f8e020f */
[----:B------:R-:W-:Y:S02]  /*7b70*/  IMAD R20, R20, UR4, R21 ;  /* 0x0000000414147c24 */ /* 0x000fe4000f8e0215 */
[----:B------:R-:W-:-:S02]  /*7b80*/  IMAD.MOV.U32 R4, RZ, RZ, 0x1 ;  /* 0x00000001ff047424 */ /* 0x000fc400078e00ff */
[----:B------:R-:W-:Y:S01]  /*7b90*/  IMAD.MOV.U32 R7, RZ, RZ, R14 ;  /* 0x000000ffff077224 */ /* 0x000fe200078e000e */
[----:B------:R-:W-:Y:S02]  /*7ba0*/  SEL R21, R20, R15, !P2 ;  /* 0x0000000f14157207 */ /* 0x000fe40005000000 */
[----:B------:R-:W-:-:S07]  /*7bb0*/  SEL R20, R15, R20, !P2 ;  /* 0x000000140f147207 */ /* 0x000fce0005000000 */
.L_x_176:
[----:B------:R-:W-:Y:S05]  /*7bc0*/  BSYNC B1 ;  /* 0x0000000000017941 */ /* 0x000fea0003800000 */
.L_x_175:
[----:B------:R-:W-:-:S13]  /*7bd0*/  LOP3.LUT P0, RZ, R4, 0xff, RZ, 0xc0, !PT ;  /* 0x000000ff04ff7812 */ /* 0x000fda000780c0ff */
[----:B------:R-:W-:Y:S05]  /*7be0*/  @P0 BRA `(.L_x_179) ;  /* 0xfffffff400180947 */ /* 0x000fea000383ffff */
[----:B------:R-:W-:Y:S05]  /*7bf0*/  BSYNC B0 ;  /* 0x0000000000007941 */ /* 0x000fea0003800000 */
.L_x_168:
[----:B------:R-:W-:-:S03]  /*7c00*/  UMOV UR4, 0xffffffff ;  /* 0xffffffff00047882 */ /* 0x000fc60000000000 */
[----:B------:R-:W-:Y:S05]  /*7c10*/  BRA.DIV UR4, `(.L_x_180) ;  /* 0x0000000604807947 */ /* 0x000fea000b800000 */
[----:B------:R-:W-:-:S13]  /*7c20*/  ELECT P6, URZ, PT ;  /* 0x00000000003f782f */ /* 0x000fda00038c0000 */
.L_x_197:
[----:B------:R-:W-:Y:S04]  /*7c30*/  BSSY B0, `(.L_x_181) ;  /* 0x0000046000007945 */ /* 0x000fe80003800000 */
[----:B------:R-:W-:Y:S05]  /*7c40*/  @!P6 BRA `(.L_x_182) ;  /* 0x000000040010e947 */ /* 0x000fea0003800000 */
[----:B------:R-:W-:-:S04]  /*7c50*/  LOP3.LUT R18, R18, 0x2, RZ, 0xfc, !PT ;  /* 0x0000000212127812 */ /* 0x000fc800078efcff */
[----:B------:R-:W-:-:S13]  /*7c60*/  ISETP.NE.AND P0, PT, R18, 0x3, PT ;  /* 0x000000031200780c */ /* 0x000fda0003f05270 */
[----:B------:R-:W-:Y:S05]  /*7c70*/  @!P0 BRA `(.L_x_183) ;  /* 0x0000000000048947 */ /* 0x000fea0003800000 */
[----:B------:R-:W-:Y:S01]  /*7c80*/  BPT.TRAP 0x1 ;  /* 0x000000040000795c */ /* 0x000fe20000300000 */
.L_x_183:
[----:B------:R-:W0:Y:S01]  /*7c90*/  S2R R5, SR_CgaCtaId ;  /* 0x0000000000057919 */ /* 0x000e220000008800 */
[----:B------:R-:W-:Y:S02]  /*7ca0*/  MOV R0, 0x400 ;  /* 0x0000040000007802 */ /* 0x000fe40000000f00 */
[----:B------:R-:W-:Y:S02]  /*7cb0*/  SHF.L.U32 R2, R3, 0x1f, RZ ;  /* 0x0000001f03027819 */ /* 0x000fe400000006ff */
[----:B0-----:R-:W-:-:S05]  /*7cc0*/  LEA R5, R5, R0, 0x18 ;  /* 0x0000000005057211 */ /* 0x001fca00078ec0ff */
[----:B------:R-:W-:-:S04]  /*7cd0*/  VIADD R5, R5, 0x38 ;  /* 0x0000003805057836 */ /* 0x000fc80000000000 */
[C---:B------:R-:W-:Y:S02]  /*7ce0*/  IMAD R7, R8.reuse, 0x8, R5 ;  /* 0x0000000808077824 */ /* 0x040fe400078e0205 */
[----:B------:R-:W-:Y:S02]  /*7cf0*/  VIADD R8, R8, 0x1 ;  /* 0x0000000108087836 */ /* 0x000fe40000000000 */
[----:B------:R-:W0:Y:S03]  /*7d00*/  SYNCS.PHASECHK.TRANS64.TRYWAIT P0, [R7+URZ], R2 ;  /* 0x00000002070075a7 */ /* 0x000e26000800017f */
[----:B------:R-:W-:-:S04]  /*7d10*/  ISETP.NE.AND P1, PT, R8, 0x7, PT ;  /* 0x000000070800780c */ /* 0x000fc80003f25270 */
[----:B------:R-:W-:Y:S02]  /*7d20*/  SEL R0, RZ, 0x1, P1 ;  /* 0x00000001ff007807 */ /* 0x000fe40000800000 */
[----:B------:R-:W-:Y:S02]  /*7d30*/  SEL R8, R8, RZ, P1 ;  /* 0x000000ff08087207 */ /* 0x000fe40000800000 */
[----:B------:R-:W-:-:S03]  /*7d40*/  LOP3.LUT R9, R3, R0, RZ, 0x3c, !PT ;  /* 0x0000000003097212 */ /* 0x000fc600078e3cff */
[----:B------:R-:W-:Y:S01]  /*7d50*/  IMAD R6, R8, 0x8, R5 ;  /* 0x0000000808067824 */ /* 0x000fe200078e0205 */
[----:B------:R-:W-:Y:S01]  /*7d60*/  SHF.L.U32 R3, R9, 0x1f, RZ ;  /* 0x0000001f09037819 */ /* 0x000fe200000006ff */
[----:B0-----:R-:W-:Y:S06]  /*7d70*/  @!P0 BRA `(.L_x_184) ;  /* 0x0000000400488947 */ /* 0x001fec0003800000 */
.L_x_198:
[----:B------:R-:W1:Y:S01]  /*7d80*/  SYNCS.PHASECHK.TRANS64.TRYWAIT P0, [R6+URZ], R3 ;  /* 0x00000003060075a7 */ /* 0x000e62000800017f */
[----:B------:R-:W-:-:S05]  /*7d90*/  VIADD R0, R8, 0x1 ;  /* 0x0000000108007836 */ /* 0x000fca0000000000 */
[----:B------:R-:W-:-:S04]  /*7da0*/  ISETP.NE.AND P1, PT, R0, 0x7, PT ;  /* 0x000000070000780c */ /* 0x000fc80003f25270 */
[----:B0-----:R-:W-:Y:S02]  /*7db0*/  SEL R2, RZ, 0x1, P1 ;  /* 0x00000001ff027807 */ /* 0x001fe40000800000 */
[----:B------:R-:W-:Y:S02]  /*7dc0*/  SEL R0, R0, RZ, P1 ;  /* 0x000000ff00007207 */ /* 0x000fe40000800000 */
[----:B------:R-:W-:-:S03]  /*7dd0*/  LOP3.LUT R9, R9, R2, RZ, 0x3c, !PT ;  /* 0x0000000209097212 */ /* 0x000fc600078e3cff */
[----:B------:R-:W-:Y:S01]  /*7de0*/  IMAD R7, R0, 0x8, R5 ;  /* 0x0000000800077824 */ /* 0x000fe200078e0205 */
[----:B------:R-:W-:Y:S01]  /*7df0*/  SHF.L.U32 R4, R9, 0x1f, RZ ;  /* 0x0000001f09047819 */ /* 0x000fe200000006ff */
[----:B-1----:R-:W-:Y:S06]  /*7e00*/  @!P0 BRA `(.L_x_185) ;  /* 0x0000000400388947 */ /* 0x002fec0003800000 */
.L_x_199:
[----:B------:R-:W1:Y:S01]  /*7e10*/  SYNCS.PHASECHK.TRANS64.TRYWAIT P0, [R7+URZ], R4 ;  /* 0x00000004070075a7 */ /* 0x000e62000800017f */
[----:B------:R-:W-:-:S05]  /*7e20*/  VIADD R0, R0, 0x1 ;  /* 0x0000000100007836 */ /* 0x000fca0000000000 */
[----:B------:R-:W-:-:S04]  /*7e30*/  ISETP.NE.AND P1, PT, R0, 0x7, PT ;  /* 0x000000070000780c */ /* 0x000fc80003f25270 */
[----:B------:R-:W-:Y:S02]  /*7e40*/  SEL R2, RZ, 0x1, P1 ;  /* 0x00000001ff027807 */ /* 0x000fe40000800000 */
[----:B------:R-:W-:Y:S02]  /*7e50*/  SEL R0, R0, RZ, P1 ;  /* 0x000000ff00007207 */ /* 0x000fe40000800000 */
[----:B------:R-:W-:-:S03]  /*7e60*/  LOP3.LUT R9, R9, R2, RZ, 0x3c, !PT ;  /* 0x0000000209097212 */ /* 0x000fc600078e3cff */
[----:B0-----:R-:W-:Y:S01]  /*7e70*/  IMAD R6, R0, 0x8, R5 ;  /* 0x0000000800067824 */ /* 0x001fe200078e0205 */
[----:B------:R-:W-:Y:S01]  /*7e80*/  SHF.L.U32 R3, R9, 0x1f, RZ ;  /* 0x0000001f09037819 */ /* 0x000fe200000006ff */
[----:B-1----:R-:W-:Y:S06]  /*7e90*/  @!P0 BRA `(.L_x_186) ;  /* 0x0000000400288947 */ /* 0x002fec0003800000 */
.L_x_200:
        /* <DEDUP_REMOVED lines=9> */
.L_x_201:
        /* <DEDUP_REMOVED lines=9> */
.L_x_202:
[----:B------:R-:W1:Y:S01]  /*7fc0*/  SYNCS.PHASECHK.TRANS64.TRYWAIT P0, [R6+URZ], R3 ;  /* 0x00000003060075a7 */ /* 0x000e62000800017f */
[----:B------:R-:W-:-:S05]  /*7fd0*/  VIADD R0, R0, 0x1 ;  /* 0x0000000100007836 */ /* 0x000fca0000000000 */
[----:B------:R-:W-:-:S04]  /*7fe0*/  ISETP.NE.AND P1, PT, R0, 0x7, PT ;  /* 0x000000070000780c */ /* 0x000fc80003f25270 */
[----:B------:R-:W-:Y:S02]  /*7ff0*/  SEL R2, RZ, 0x1, P1 ;  /* 0x00000001ff027807 */ /* 0x000fe40000800000 */
[----:B------:R-:W-:Y:S02]  /*8000*/  SEL R0, R0, RZ, P1 ;  /* 0x000000ff00007207 */ /* 0x000fe40000800000 */
[----:B------:R-:W-:Y:S01]  /*8010*/  LOP3.LUT R2, R9, R2, RZ, 0x3c, !PT ;  /* 0x0000000209027212 */ /* 0x000fe200078e3cff */
[----:B-1----:R-:W-:Y:S06]  /*8020*/  @!P0 BRA `(.L_x_189) ;  /* 0x0000000400008947 */ /* 0x002fec0003800000 */
.L_x_203:
[----:B------:R-:W-:Y:S01]  /*8030*/  IMAD R5, R0, 0x8, R5 ;  /* 0x0000000800057824 */ /* 0x000fe200078e0205 */
[----:B------:R-:W-:-:S07]  /*8040*/  SHF.L.U32 R0, R2, 0x1f, RZ ;  /* 0x0000001f02007819 */ /* 0x000fce00000006ff */
.L_x_190:
[----:B--2---:R2:W3:Y:S02]  /*8050*/  SYNCS.PHASECHK.TRANS64.TRYWAIT P0, [R5+URZ], R0 ;  /* 0x00000000050075a7 */ /* 0x0044e4000800017f */
[----:B---3--:R-:W-:Y:S05]  /*8060*/  @!P0 NANOSLEEP.SYNCS 0x989680 ;  /* 0x009896800000895d */ /* 0x008fea0003900000 */
[----:B------:R-:W3:Y:S02]  /*8070*/  @!P0 SYNCS.PHASECHK.TRANS64 P0, [R5+URZ], R0 ;  /* 0x00000000050085a7 */ /* 0x000ee4000800007f */
[----:B---3--:R-:W-:Y:S05]  /*8080*/  @!P0 BRA `(.L_x_190) ;  /* 0xfffffffc00f08947 */ /* 0x008fea000383ffff */
.L_x_182:
[----:B------:R-:W-:Y:S05]  /*8090*/  BSYNC B0 ;  /* 0x0000000000007941 */ /* 0x000fea0003800000 */
.L_x_181:
[----:B------:R-:W-:Y:S05]  /*80a0*/  EXIT ;  /* 0x000000000000794d */ /* 0x000fea0003800000 */
.L_x_21:
[----:B-1----:R1:W2:Y:S02]  /*80b0*/  SYNCS.PHASECHK.TRANS64.TRYWAIT P1, [R3+URZ], R0 ;  /* 0x00000000030075a7 */ /* 0x0022a4000802017f */
[----:B--2---:R-:W-:Y:S05]  /*80c0*/  @!P1 NANOSLEEP.SYNCS 0x989680 ;  /* 0x009896800000995d */ /* 0x004fea0003900000 */
[----:B------:R-:W2:Y:S02]  /*80d0*/  @!P1 SYNCS.PHASECHK.TRANS64 P1, [R3+URZ], R0 ;  /* 0x00000000030095a7 */ /* 0x000ea4000802007f */
[----:B--2---:R-:W-:Y:S05]  /*80e0*/  @!P1 BRA `(.L_x_21) ;  /* 0xfffffffc00f09947 */ /* 0x004fea000383ffff */
[----:B------:R-:W-:Y:S05]  /*80f0*/  BRA `(.L_x_20) ;  /* 0xffffff9400c07947 */ /* 0x000fea000383ffff */
.L_x_26:
[----:B-1----:R1:W2:Y:S02]  /*8100*/  SYNCS.PHASECHK.TRANS64.TRYWAIT P1, [R5+URZ], R4 ;  /* 0x00000004050075a7 */ /* 0x0022a4000802017f */
[----:B--2---:R-:W-:Y:S05]  /*8110*/  @!P1 NANOSLEEP.SYNCS 0x989680 ;  /* 0x009896800000995d */ /* 0x004fea0003900000 */
[----:B------:R-:W2:Y:S02]  /*8120*/  @!P1 SYNCS.PHASECHK.TRANS64 P1, [R5+URZ], R4 ;  /* 0x00000004050095a7 */ /* 0x000ea4000802007f */
[----:B--2---:R-:W-:Y:S05]  /*8130*/  @!P1 BRA `(.L_x_26) ;  /* 0xfffffffc00f09947 */ /* 0x004fea000383ffff */
[----:B------:R-:W-:Y:S05]  /*8140*/  BRA `(.L_x_25) ;  /* 0xffffff98009c7947 */ /* 0x000fea000383ffff */
.L_x_169:
[----:B------:R-:W-:Y:S01]  /*8150*/  BSSY B1, `(.L_x_191) ;  /* 0x0000006000017945 */ /* 0x000fe20003800000 */
[----:B------:R-:W-:-:S07]  /*8160*/  IMAD.MOV.U32 R15, RZ, RZ, -0x1 ;  /* 0xffffffffff0f7424 */ /* 0x000fce00078e00ff */
[----:B------:R-:W-:Y:S05]  /*8170*/  WARPSYNC.COLLECTIVE R15, `(.L_x_192) ;  /* 0x000000000f0c7348 */ /* 0x000fea0003c00000 */
[----:B------:R-:W-:Y:S02]  /*8180*/  ELECT P6, UR62, PT ;  /* 0x00000000003e782f */ /* 0x000fe400038c0000 */
[----:B------:R-:W-:Y:S01]  /*8190*/  MOV R14, UR62 ;  /* 0x0000003e000e7c02 */ /* 0x000fe20008000f00 */
[----:B------:R-:W-:Y:S10]  /*81a0*/  ENDCOLLECTIVE ;  /* 0x000000000000791b */ /* 0x000ff40003800000 */
.L_x_192:
[----:B------:R-:W-:Y:S05]  /*81b0*/  BSYNC B1 ;  /* 0x0000000000017941 */ /* 0x000fea0003800000 */
.L_x_191:
[----:B------:R-:W-:Y:S05]  /*81c0*/  BRA `(.L_x_193) ;  /* 0xffffffec00ac7947 */ /* 0x000fea000383ffff */
.L_x_172:
[----:B-1----:R1:W2:Y:S02]  /*81d0*/  SYNCS.PHASECHK.TRANS64.TRYWAIT P0, [R23+URZ+0x38], R14 ;  /* 0x0000380e170075a7 */ /* 0x0022a4000800017f */
[----:B--2---:R-:W-:Y:S05]  /*81e0*/  @!P0 NANOSLEEP.SYNCS 0x989680 ;  /* 0x009896800000895d */ /* 0x004fea0003900000 */
[----:B------:R-:W2:Y:S02]  /*81f0*/  @!P0 SYNCS.PHASECHK.TRANS64 P0, [R23+URZ+0x38], R14 ;  /* 0x0000380e170085a7 */ /* 0x000ea4000800007f */
[----:B--2---:R-:W-:Y:S05]  /*8200*/  @!P0 BRA `(.L_x_172) ;  /* 0xfffffffc00f08947 */ /* 0x004fea000383ffff */
[----:B------:R-:W-:Y:S05]  /*8210*/  BRA `(.L_x_194) ;  /* 0xffffffec00ec7947 */ /* 0x000fea000383ffff */
.L_x_180:
[----:B------:R-:W-:Y:S01]  /*8220*/  BSSY B0, `(.L_x_195) ;  /* 0x0000006000007945 */ /* 0x000fe20003800000 */
[----:B------:R-:W-:-:S07]  /*8230*/  IMAD.MOV.U32 R15, RZ, RZ, -0x1 ;  /* 0xffffffffff0f7424 */ /* 0x000fce00078e00ff */
[----:B------:R-:W-:Y:S05]  /*8240*/  WARPSYNC.COLLECTIVE R15, `(.L_x_196) ;  /* 0x000000000f0c7348 */ /* 0x000fea0003c00000 */
[----:B------:R-:W-:Y:S02]  /*8250*/  ELECT P6, UR62, PT ;  /* 0x00000000003e782f */ /* 0x000fe400038c0000 */
[----:B------:R-:W-:Y:S01]  /*8260*/  MOV R14, UR62 ;  /* 0x0000003e000e7c02 */ /* 0x000fe20008000f00 */
[----:B------:R-:W-:Y:S10]  /*8270*/  ENDCOLLECTIVE ;  /* 0x000000000000791b */ /* 0x000ff40003800000 */
.L_x_196:
[----:B------:R-:W-:Y:S05]  /*8280*/  BSYNC B0 ;  /* 0x0000000000007941 */ /* 0x000fea0003800000 */
.L_x_195:
[----:B------:R-:W-:Y:S05]  /*8290*/  BRA `(.L_x_197) ;  /* 0xfffffff800647947 */ /* 0x000fea000383ffff */
.L_x_184:
[----:B0-----:R0:W1:Y:S02]  /*82a0*/  SYNCS.PHASECHK.TRANS64.TRYWAIT P0, [R7+URZ], R2 ;  /* 0x00000002070075a7 */ /* 0x001064000800017f */
[----:B-1----:R-:W-:Y:S05]  /*82b0*/  @!P0 NANOSLEEP.SYNCS 0x989680 ;  /* 0x009896800000895d */ /* 0x002fea0003900000 */
[----:B------:R-:W1:Y:S02]  /*82c0*/  @!P0 SYNCS.PHASECHK.TRANS64 P0, [R7+URZ], R2 ;  /* 0x00000002070085a7 */ /* 0x000e64000800007f */
[----:B-1----:R-:W-:Y:S05]  /*82d0*/  @!P0 BRA `(.L_x_184) ;  /* 0xfffffffc00f08947 */ /* 0x002fea000383ffff */
[----:B------:R-:W-:Y:S05]  /*82e0*/  BRA `(.L_x_198) ;  /* 0xfffffff800a47947 */ /* 0x000fea000383ffff */
.L_x_185:
[----:B0-----:R0:W1:Y:S02]  /*82f0*/  SYNCS.PHASECHK.TRANS64.TRYWAIT P0, [R6+URZ], R3 ;  /* 0x00000003060075a7 */ /* 0x001064000800017f */
[----:B-1----:R-:W-:Y:S05]  /*8300*/  @!P0 NANOSLEEP.SYNCS 0x989680 ;  /* 0x009896800000895d */ /* 0x002fea0003900000 */
[----:B------:R-:W1:Y:S02]  /*8310*/  @!P0 SYNCS.PHASECHK.TRANS64 P0, [R6+URZ], R3 ;  /* 0x00000003060085a7 */ /* 0x000e64000800007f */
[----:B-1----:R-:W-:Y:S05]  /*8320*/  @!P0 BRA `(.L_x_185) ;  /* 0xfffffffc00f08947 */ /* 0x002fea000383ffff */
[----:B------:R-:W-:Y:S05]  /*8330*/  BRA `(.L_x_199) ;  /* 0xfffffff800b47947 */ /* 0x000fea000383ffff */
.L_x_186:
[----:B0-----:R0:W1:Y:S02]  /*8340*/  SYNCS.PHASECHK.TRANS64.TRYWAIT P0, [R7+URZ], R4 ;  /* 0x00000004070075a7 */ /* 0x001064000800017f */
[----:B-1----:R-:W-:Y:S05]  /*8350*/  @!P0 NANOSLEEP.SYNCS 0x989680 ;  /* 0x009896800000895d */ /* 0x002fea0003900000 */
[----:B------:R-:W1:Y:S02]  /*8360*/  @!P0 SYNCS.PHASECHK.TRANS64 P0, [R7+URZ], R4 ;  /* 0x00000004070085a7 */ /* 0x000e64000800007f */
[----:B-1----:R-:W-:Y:S05]  /*8370*/  @!P0 BRA `(.L_x_186) ;  /* 0xfffffffc00f08947 */ /* 0x002fea000383ffff */
[----:B------:R-:W-:Y:S05]  /*8380*/  BRA `(.L_x_200) ;  /* 0xfffffff800c47947 */ /* 0x000fea000383ffff */
.L_x_187:
[----:B0-----:R0:W1:Y:S02]  /*8390*/  SYNCS.PHASECHK.TRANS64.TRYWAIT P0, [R6+URZ], R3 ;  /* 0x00000003060075a7 */ /* 0x001064000800017f */
[----:B-1----:R-:W-:Y:S05]  /*83a0*/  @!P0 NANOSLEEP.SYNCS 0x989680 ;  /* 0x009896800000895d */ /* 0x002fea0003900000 */
[----:B------:R-:W1:Y:S02]  /*83b0*/  @!P0 SYNCS.PHASECHK.TRANS64 P0, [R6+URZ], R3 ;  /* 0x00000003060085a7 */ /* 0x000e64000800007f */
[----:B-1----:R-:W-:Y:S05]  /*83c0*/  @!P0 BRA `(.L_x_187) ;  /* 0xfffffffc00f08947 */ /* 0x002fea000383ffff */
[----:B------:R-:W-:Y:S05]  /*83d0*/  BRA `(.L_x_201) ;  /* 0xfffffff800d47947 */ /* 0x000fea000383ffff */
.L_x_188:
[----:B0-----:R0:W1:Y:S02]  /*83e0*/  SYNCS.PHASECHK.TRANS64.TRYWAIT P0, [R7+URZ], R4 ;  /* 0x00000004070075a7 */ /* 0x001064000800017f */
[----:B-1----:R-:W-:Y:S05]  /*83f0*/  @!P0 NANOSLEEP.SYNCS 0x989680 ;  /* 0x009896800000895d */ /* 0x002fea0003900000 */
[----:B------:R-:W1:Y:S02]  /*8400*/  @!P0 SYNCS.PHASECHK.TRANS64 P0, [R7+URZ], R4 ;  /* 0x00000004070085a7 */ /* 0x000e64000800007f */
[----:B-1----:R-:W-:Y:S05]  /*8410*/  @!P0 BRA `(.L_x_188) ;  /* 0xfffffffc00f08947 */ /* 0x002fea000383ffff */
[----:B------:R-:W-:Y:S05]  /*8420*/  BRA `(.L_x_202) ;  /* 0xfffffff800e47947 */ /* 0x000fea000383ffff */
.L_x_189:
[----:B-1----:R1:W2:Y:S02]  /*8430*/  SYNCS.PHASECHK.TRANS64.TRYWAIT P0, [R6+URZ], R3 ;  /* 0x00000003060075a7 */ /* 0x0022a4000800017f */
[----:B--2---:R-:W-:Y:S05]  /*8440*/  @!P0 NANOSLEEP.SYNCS 0x989680 ;  /* 0x009896800000895d */ /* 0x004fea0003900000 */
[----:B------:R-:W2:Y:S02]  /*8450*/  @!P0 SYNCS.PHASECHK.TRANS64 P0, [R6+URZ], R3 ;  /* 0x00000003060085a7 */ /* 0x000ea4000800007f */
[----:B--2---:R-:W-:Y:S05]  /*8460*/  @!P0 BRA `(.L_x_189) ;  /* 0xfffffffc00f08947 */ /* 0x004fea000383ffff */
[----:B------:R-:W-:Y:S05]  /*8470*/  BRA `(.L_x_203) ;  /* 0xfffffff800ec7947 */ /* 0x000fea000383ffff */
.L_x_204:
[----:B------:R-:W-:-:S00]  /*8480*/  BRA `(.L_x_204) ;  /* 0xfffffffc00fc7947 */ /* 0x000fc0000383ffff */
[----:B------:R-:W-:-:S00]  /*8490*/  NOP ;  /* 0x0000000000007918 */ /* 0x000fc00000000000 */
        /* <DEDUP_REMOVED lines=14> */
.L_x_205:


//--------------------- .nv.global.init           --------------------------
	.section	.nv.global.init,"aw",@progbits
.nv.global.init:
	.type		$str$22,@object
	.size		$str$22,($str$23 - $str$22)
$str$22:
        /*0000*/ 	.byte	0x6b, 0x5f, 0x74, 0x69, 0x6c, 0x65, 0x5f, 0x63, 0x6f, 0x75, 0x6e, 0x74, 0x20, 0x3e, 0x3d, 0x20
        /*0010*/ 	.byte	0x31, 0x00
	.type		$str$23,@object
	.size		$str$23,(__unnamed_1 - $str$23)
$str$23:
        /*0012*/ 	.byte	0x2f, 0x74, 0x6d, 0x70, 0x2f, 0x63, 0x75, 0x74, 0x6c, 0x61, 0x73, 0x73, 0x5f, 0x73, 0x77, 0x65
        /*0022*/ 	.byte	0x65, 0x70, 0x5f, 0x73, 0x72, 0x63, 0x2f, 0x69, 0x6e, 0x63, 0x6c, 0x75, 0x64, 0x65, 0x2f, 0x63
        /*0032*/ 	.byte	0x75, 0x74, 0x6c, 0x61, 0x73, 0x73, 0x2f, 0x67, 0x65, 0x6d, 0x6d, 0x2f, 0x63, 0x6f, 0x6c, 0x6c
        /*0042*/ 	.byte	0x65, 0x63, 0x74, 0x69, 0x76, 0x65, 0x2f, 0x73, 0x6d, 0x39, 0x30, 0x5f, 0x6d, 0x6d, 0x61, 0x5f
        /*0052*/ 	.byte	0x74, 0x6d, 0x61, 0x5f, 0x67, 0x6d, 0x6d, 0x61, 0x5f, 0x73, 0x73, 0x5f, 0x77, 0x61, 0x72, 0x70
        /*0062*/ 	.byte	0x73, 0x70, 0x65, 0x63, 0x69, 0x61, 0x6c, 0x69, 0x7a, 0x65, 0x64, 0x2e, 0x68, 0x70, 0x70, 0x00
	.type		__unnamed_1,@object
	.size		__unnamed_1,(.L_0 - __unnamed_1)
__unnamed_1:
        /*0072*/ 	.byte	0x76, 0x6f, 0x69, 0x64, 0x20, 0x63, 0x75, 0x74, 0x6c, 0x61, 0x73, 0x73, 0x3a, 0x3a, 0x67, 0x65
        /* <DEDUP_REMOVED lines=180> */
        /*0bc2*/ 	.byte	0x74, 0x69, 0x74, 0x79, 0x5d, 0x00
.L_0:


//--------------------- .nv.shared._ZN7cutlass13device_kernelINS_4gemm6kernel13GemmUniversalIN4cute5tupleIJiiiiEEENS1_10collective13CollectiveMmaINS1_34MainloopSm90TmaGmmaWarpSpecializedILi7ENS5_IJNS4_1CILi2EEENSA_ILi1EEESC_EEENS1_35KernelTmaWarpSpecializedCooperativeEEENS5_IJNSA_ILi128EEESG_NSA_ILi64EEEEEENS_6half_tENS5_IJSC_llEEESJ_NS5_IJlSC_lEEENS4_8TiledMMAINS4_8MMA_AtomIJNS4_4SM904GMMA26MMA_64x128x16_F32F16F16_SSILNSP_5MajorE1ELSR_0ELNSP_7ScaleInE1ELSS_1EEEEEENS4_6LayoutISD_NS5_IJSC_NSA_ILi0EEESW_EEEEENS5_IJNS4_10UnderscoreESZ_SZ_EEEEENS4_13SM90_TMA_LOADENS4_14ComposedLayoutINS4_7SwizzleILi3ELi4ELi3EEENS4_18smem_ptr_flag_bitsILi16EEENSV_INS5_IJSH_NSA_ILi8EEEEEENS5_IJSC_SH_EEEEEEEvNS4_8identityENS4_23SM90_TMA_LOAD_MULTICASTENS13_IS15_S17_NSV_INS5_IJS18_SH_EEENS5_IJSH_SC_EEEEEEEvS1D_EENS_8epilogue10collective6detail29Sm90TmaWarpSpecializedAdapterINS1L_15DefaultEpilogueISJ_SL_SL_NS1K_6thread17LinearCombinationISJ_Li1EffLNS1P_9ScaleType4KindE0ELNS_15FloatRoundStyleE2ESJ_EENS1_15EpilogueDefaultEEEEEvvEEEEvNT_6ParamsE --------------------------
	.section	.nv.shared._ZN7cutlass13device_kernelINS_4gemm6kernel13GemmUniversalIN4cute5tupleIJiiiiEEENS1_10collective13CollectiveMmaINS1_34MainloopSm90TmaGmmaWarpSpecializedILi7ENS5_IJNS4_1CILi2EEENSA_ILi1EEESC_EEENS1_35KernelTmaWarpSpecializedCooperativeEEENS5_IJNSA_ILi128EEESG_NSA_ILi64EEEEEENS_6half_tENS5_IJSC_llEEESJ_NS5_IJlSC_lEEENS4_8TiledMMAINS4_8MMA_AtomIJNS4_4SM904GMMA26MMA_64x128x16_F32F16F16_SSILNSP_5MajorE1ELSR_0ELNSP_7ScaleInE1ELSS_1EEEEEENS4_6LayoutISD_NS5_IJSC_NSA_ILi0EEESW_EEEEENS5_IJNS4_10UnderscoreESZ_SZ_EEEEENS4_13SM90_TMA_LOADENS4_14ComposedLayoutINS4_7SwizzleILi3ELi4ELi3EEENS4_18smem_ptr_flag_bitsILi16EEENSV_INS5_IJSH_NSA_ILi8EEEEEENS5_IJSC_SH_EEEEEEEvNS4_8identityENS4_23SM90_TMA_LOAD_MULTICASTENS13_IS15_S17_NSV_INS5_IJS18_SH_EEENS5_IJSH_SC_EEEEEEEvS1D_EENS_8epilogue10collective6detail29Sm90TmaWarpSpecializedAdapterINS1L_15DefaultEpilogueISJ_SL_SL_NS1K_6thread17LinearCombinationISJ_Li1EffLNS1P_9ScaleType4KindE0ELNS_15FloatRoundStyleE2ESJ_EENS1_15EpilogueDefaultEEEEEvvEEEEvNT_6ParamsE,"aw",@nobits
	.sectionflags	@""
	.align	16
	.zero		1024


//--------------------- .nv.shared.reserved.0     --------------------------
	.section	.nv.shared.reserved.0,"aw",@nobits
	.weak		__nv_reservedSMEM_offset_0_alias
	.size		__nv_reservedSMEM_offset_0_alias, 0, 0
	.other		__nv_reservedSMEM_offset_0_alias,@"STO_CUDA_RESERVED_SHARED STV_DEFAULT"
__nv_reservedSMEM_offset_0_alias:
	.zero		0


//--------------------- .nv.global                --------------------------
	.section	.nv.global,"aw",@nobits
.nv.global:
	.type		_ZN40_INTERNAL_25318259_4_k_cu_7a1a62b8_349444cute1_E,@object
	.size		_ZN40_INTERNAL_25318259_4_k_cu_7a1a62b8_349444cute1_E,(_ZN40_INTERNAL_25318259_4_k_cu_7a1a62b8_349444cuda3std3__45__cpo6cbeginE - _ZN40_INTERNAL_25318259_4_k_cu_7a1a62b8_349444cute1_E)
_ZN40_INTERNAL_25318259_4_k_cu_7a1a62b8_349444cute1_E:
	.zero		1
	.type		_ZN40_INTERNAL_25318259_4_k_cu_7a1a62b8_349444cuda3std3__45__cpo6cbeginE,@object
	.size		_ZN40_INTERNAL_25318259_4_k_cu_7a1a62b8_349444cuda3std3__45__cpo6cbeginE,(_ZN40_INTERNAL_25318259_4_k_cu_7a1a62b8_349444cuda3std3__48in_placeE - _ZN40_INTERNAL_25318259_4_k_cu_7a1a62b8_349444cuda3std3__45__cpo6cbeginE)
_ZN40_INTERNAL_25318259_4_k_cu_7a1a62b8_349444cuda3std3__45__cpo6cbeginE:
	.zero		1
	.type		_ZN40_INTERNAL_25318259_4_k_cu_7a1a62b8_349444cuda3std3__48in_placeE,@object
	.size		_ZN40_INTERNAL_25318259_4_k_cu_7a1a62b8_349444cuda3std3__48in_placeE,(_ZN40_INTERNAL_25318259_4_k_cu_7a1a62b8_349444cuda3std6ranges3__45__cpo9iter_moveE - _ZN40_INTERNAL_25318259_4_k_cu_7a1a62b8_349444cuda3std3__48in_placeE)
_ZN40_INTERNAL_25318259_4_k_cu_7a1a62b8_349444cuda3std3__48in_placeE:
	.zero		1
	.type		_ZN40_INTERNAL_25318259_4_k_cu_7a1a62b8_349444cuda3std6ranges3__45__cpo9iter_moveE,@object
	.size		_ZN40_INTERNAL_25318259_4_k_cu_7a1a62b8_349444cuda3std6ranges3__45__cpo9iter_moveE,(_ZN40_INTERNAL_25318259_4_k_cu_7a1a62b8_349444cuda3std3__45__cpo5beginE - _ZN40_INTERNAL_25318259_4_k_cu_7a1a62b8_349444cuda3std6ranges3__45__cpo9iter_moveE)
_ZN40_INTERNAL_25318259_4_k_cu_7a1a62b8_349444cuda3std6ranges3__45__cpo9iter_moveE:
	.zero		1
	.type		_ZN40_INTERNAL_25318259_4_k_cu_7a1a62b8_349444cuda3std3__45__cpo5beginE,@object
	.size		_ZN40_INTERNAL_25318259_4_k_cu_7a1a62b8_349444cuda3std3__45__cpo5beginE,(_ZN40_INTERNAL_25318259_4_k_cu_7a1a62b8_349444cuda3std3__442_GLOBAL__N__25318259_4_k_cu_7a1a62b8_349446ignoreE - _ZN40_INTERNAL_25318259_4_k_cu_7a1a62b8_349444cuda3std3__45__cpo5beginE)
_ZN40_INTERNAL_25318259_4_k_cu_7a1a62b8_349444cuda3std3__45__cpo5beginE:
	.zero		1
	.type		_ZN40_INTERNAL_25318259_4_k_cu_7a1a62b8_349444cuda3std3__442_GLOBAL__N__25318259_4_k_cu_7a1a62b8_349446ignoreE,@object
	.size		_ZN40_INTERNAL_25318259_4_k_cu_7a1a62b8_349444cuda3std3__442_GLOBAL__N__25318259_4_k_cu_7a1a62b8_349446ignoreE,(_ZN40_INTERNAL_25318259_4_k_cu_7a1a62b8_349444cute7productE - _ZN40_INTERNAL_25318259_4_k_cu_7a1a62b8_349444cuda3std3__442_GLOBAL__N__25318259_4_k_cu_7a1a62b8_349446ignoreE)
_ZN40_INTERNAL_25318259_4_k_cu_7a1a62b8_349444cuda3std3__442_GLOBAL__N__25318259_4_k_cu_7a1a62b8_349446ignoreE:
	.zero		1
	.type		_ZN40_INTERNAL_25318259_4_k_cu_7a1a62b8_349444cute7productE,@object
	.size		_ZN40_INTERNAL_25318259_4_k_cu_7a1a62b8_349444cute7productE,(_ZN40_INTERNAL_25318259_4_k_cu_7a1a62b8_349444cuda3std3__45__cpo3endE - _ZN40_INTERNAL_25318259_4_k_cu_7a1a62b8_349444cute7productE)
_ZN40_INTERNAL_25318259_4_k_cu_7a1a62b8_349444cute7productE:
	.zero		1
	.type		_ZN40_INTERNAL_25318259_4_k_cu_7a1a62b8_349444cuda3std3__45__cpo3endE,@object
	.size		_ZN40_INTERNAL_25318259_4_k_cu_7a1a62b8_349444cuda3std3__45__cpo3endE,(_ZN40_INTERNAL_25318259_4_k_cu_7a1a62b8_349444cuda3std3__419piecewise_constructE - _ZN40_INTERNAL_25318259_4_k_cu_7a1a62b8_349444cuda3std3__45__cpo3endE)
_ZN40_INTERNAL_25318259_4_k_cu_7a1a62b8_349444cuda3std3__45__cpo3endE:
	.zero		1
	.type		_ZN40_INTERNAL_25318259_4_k_cu_7a1a62b8_349444cuda3std3__419piecewise_constructE,@object
	.size		_ZN40_INTERNAL_25318259_4_k_cu_7a1a62b8_349444cuda3std3__419piecewise_constructE,(_ZN40_INTERNAL_25318259_4_k_cu_7a1a62b8_349444cuda3std3__45__cpo4cendE - _ZN40_INTERNAL_25318259_4_k_cu_7a1a62b8_349444cuda3std3__419piecewise_constructE)
_ZN40_INTERNAL_25318259_4_k_cu_7a1a62b8_349444cuda3std3__419piecewise_constructE:
	.zero		1
	.type		_ZN40_INTERNAL_25318259_4_k_cu_7a1a62b8_349444cuda3std3__45__cpo4cendE,@object
	.size		_ZN40_INTERNAL_25318259_4_k_cu_7a1a62b8_349444cuda3std3__45__cpo4cendE,(_ZN40_INTERNAL_25318259_4_k_cu_7a1a62b8_349444cuda3std6ranges3__45__cpo4swapE - _ZN40_INTERNAL_25318259_4_k_cu_7a1a62b8_349444cuda3std3__45__cpo4cendE)
_ZN40_INTERNAL_25318259_4_k_cu_7a1a62b8_349444cuda3std3__45__cpo4cendE:
	.zero		1
	.type		_ZN40_INTERNAL_25318259_4_k_cu_7a1a62b8_349444cuda3std6ranges3__45__cpo4swapE,@object
	.size		_ZN40_INTERNAL_25318259_4_k_cu_7a1a62b8_349444cuda3std6ranges3__45__cpo4swapE,(.L_8 - _ZN40_INTERNAL_25318259_4_k_cu_7a1a62b8_349444cuda3std6ranges3__45__cpo4swapE)
_ZN40_INTERNAL_25318259_4_k_cu_7a1a62b8_349444cuda3std6ranges3__45__cpo4swapE:
	.zero		1
.L_8:


//--------------------- .nv.constant0._ZN7cutlass13device_kernelINS_4gemm6kernel13GemmUniversalIN4cute5tupleIJiiiiEEENS1_10collective13CollectiveMmaINS1_34MainloopSm90TmaGmmaWarpSpecializedILi7ENS5_IJNS4_1CILi2EEENSA_ILi1EEESC_EEENS1_35KernelTmaWarpSpecializedCooperativeEEENS5_IJNSA_ILi128EEESG_NSA_ILi64EEEEEENS_6half_tENS5_IJSC_llEEESJ_NS5_IJlSC_lEEENS4_8TiledMMAINS4_8MMA_AtomIJNS4_4SM904GMMA26MMA_64x128x16_F32F16F16_SSILNSP_5MajorE1ELSR_0ELNSP_7ScaleInE1ELSS_1EEEEEENS4_6LayoutISD_NS5_IJSC_NSA_ILi0EEESW_EEEEENS5_IJNS4_10UnderscoreESZ_SZ_EEEEENS4_13SM90_TMA_LOADENS4_14ComposedLayoutINS4_7SwizzleILi3ELi4ELi3EEENS4_18smem_ptr_flag_bitsILi16EEENSV_INS5_IJSH_NSA_ILi8EEEEEENS5_IJSC_SH_EEEEEEEvNS4_8identityENS4_23SM90_TMA_LOAD_MULTICASTENS13_IS15_S17_NSV_INS5_IJS18_SH_EEENS5_IJSH_SC_EEEEEEEvS1D_EENS_8epilogue10collective6detail29Sm90TmaWarpSpecializedAdapterINS1L_15DefaultEpilogueISJ_SL_SL_NS1K_6thread17LinearCombinationISJ_Li1EffLNS1P_9ScaleType4KindE0ELNS_15FloatRoundStyleE2ESJ_EENS1_15EpilogueDefaultEEEEEvvEEEEvNT_6ParamsE --------------------------
	.section	.nv.constant0._ZN7cutlass13device_kernelINS_4gemm6kernel13GemmUniversalIN4cute5tupleIJiiiiEEENS1_10collective13CollectiveMmaINS1_34MainloopSm90TmaGmmaWarpSpecializedILi7ENS5_IJNS4_1CILi2EEENSA_ILi1EEESC_EEENS1_35KernelTmaWarpSpecializedCooperativeEEENS5_IJNSA_ILi128EEESG_NSA_ILi64EEEEEENS_6half_tENS5_IJSC_llEEESJ_NS5_IJlSC_lEEENS4_8TiledMMAINS4_8MMA_AtomIJNS4_4SM904GMMA26MMA_64x128x16_F32F16F16_SSILNSP_5MajorE1ELSR_0ELNSP_7ScaleInE1ELSS_1EEEEEENS4_6LayoutISD_NS5_IJSC_NSA_ILi0EEESW_EEEEENS5_IJNS4_10UnderscoreESZ_SZ_EEEEENS4_13SM90_TMA_LOADENS4_14ComposedLayoutINS4_7SwizzleILi3ELi4ELi3EEENS4_18smem_ptr_flag_bitsILi16EEENSV_INS5_IJSH_NSA_ILi8EEEEEENS5_IJSC_SH_EEEEEEEvNS4_8identityENS4_23SM90_TMA_LOAD_MULTICASTENS13_IS15_S17_NSV_INS5_IJS18_SH_EEENS5_IJSH_SC_EEEEEEEvS1D_EENS_8epilogue10collective6detail29Sm90TmaWarpSpecializedAdapterINS1L_15DefaultEpilogueISJ_SL_SL_NS1K_6thread17LinearCombinationISJ_Li1EffLNS1P_9ScaleType4KindE0ELNS_15FloatRoundStyleE2ESJ_EENS1_15EpilogueDefaultEEEEEvvEEEEvNT_6ParamsE,"a",@progbits
	.sectionflags	@""
	.align	4
.nv.constant0._ZN7cutlass13device_kernelINS_4gemm6kernel13GemmUniversalIN4cute5tupleIJiiiiEEENS1_10collective13CollectiveMmaINS1_34MainloopSm90TmaGmmaWarpSpecializedILi7ENS5_IJNS4_1CILi2EEENSA_ILi1EEESC_EEENS1_35KernelTmaWarpSpecializedCooperativeEEENS5_IJNSA_ILi128EEESG_NSA_ILi64EEEEEENS_6half_tENS5_IJSC_llEEESJ_NS5_IJlSC_lEEENS4_8TiledMMAINS4_8MMA_AtomIJNS4_4SM904GMMA26MMA_64x128x16_F32F16F16_SSILNSP_5MajorE1ELSR_0ELNSP_7ScaleInE1ELSS_1EEEEEENS4_6LayoutISD_NS5_IJSC_NSA_ILi0EEESW_EEEEENS5_IJNS4_10UnderscoreESZ_SZ_EEEEENS4_13SM90_TMA_LOADENS4_14ComposedLayoutINS4_7SwizzleILi3ELi4ELi3EEENS4_18smem_ptr_flag_bitsILi16EEENSV_INS5_IJSH_NSA_ILi8EEEEEENS5_IJSC_SH_EEEEEEEvNS4_8identityENS4_23SM90_TMA_LOAD_MULTICASTENS13_IS15_S17_NSV_INS5_IJS18_SH_EEENS5_IJSH_SC_EEEEEEEvS1D_EENS_8epilogue10collective6detail29Sm90TmaWarpSpecializedAdapterINS1L_15DefaultEpilogueISJ_SL_SL_NS1K_6thread17LinearCombinationISJ_Li1EffLNS1P_9ScaleType4KindE0ELNS_15FloatRoundStyleE2ESJ_EENS1_15EpilogueDefaultEEEEEvvEEEEvNT_6ParamsE:
	.zero		1664


//--------------------- SYMBOLS --------------------------

	.type		.nv.reservedSmem.offset0,@object
	.size		.nv.reservedSmem.offset0,0x4
	.type		__assertfail,@function
